//
// Generated by NVIDIA NVVM Compiler
//
// Compiler Build ID: CL-36424714
// Cuda compilation tools, release 13.0, V13.0.88
// Based on NVVM 20.0.0
//

.version 9.0
.target sm_100
.address_size 64

	// .globl	_Z10switchRowsPfS_S_Piiii
// _ZZ7workRowPfPiiiE3Aii has been demoted
// _ZZ7workRowPfPiiiE4rowi has been demoted
// _ZZ8workRowsPfPiiiE6colpiv has been demoted
// _ZZ8workRowsPfPiiiE4colj has been demoted
// _ZZ8workRowsPfPiiiE8colj_piv has been demoted

.visible .entry _Z10switchRowsPfS_S_Piiii(
	.param .u64 .ptr .align 1 _Z10switchRowsPfS_S_Piiii_param_0,
	.param .u64 .ptr .align 1 _Z10switchRowsPfS_S_Piiii_param_1,
	.param .u64 .ptr .align 1 _Z10switchRowsPfS_S_Piiii_param_2,
	.param .u64 .ptr .align 1 _Z10switchRowsPfS_S_Piiii_param_3,
	.param .u32 _Z10switchRowsPfS_S_Piiii_param_4,
	.param .u32 _Z10switchRowsPfS_S_Piiii_param_5,
	.param .u32 _Z10switchRowsPfS_S_Piiii_param_6
)
{
	.reg .pred 	%p<4>;
	.reg .b32 	%r<37>;
	.reg .b32 	%f<3>;
	.reg .b64 	%rd<30>;

	ld.param.u64 	%rd5, [_Z10switchRowsPfS_S_Piiii_param_0];
	ld.param.u64 	%rd3, [_Z10switchRowsPfS_S_Piiii_param_1];
	ld.param.u64 	%rd4, [_Z10switchRowsPfS_S_Piiii_param_2];
	ld.param.u64 	%rd6, [_Z10switchRowsPfS_S_Piiii_param_3];
	ld.param.u32 	%r8, [_Z10switchRowsPfS_S_Piiii_param_4];
	ld.param.u32 	%r9, [_Z10switchRowsPfS_S_Piiii_param_5];
	ld.param.u32 	%r10, [_Z10switchRowsPfS_S_Piiii_param_6];
	cvta.to.global.u64 	%rd1, %rd5;
	cvta.to.global.u64 	%rd2, %rd6;
	mov.u32 	%r12, %ctaid.x;
	mov.u32 	%r13, %ntid.x;
	mov.u32 	%r14, %tid.x;
	mad.lo.s32 	%r1, %r12, %r13, %r14;
	setp.eq.s32 	%p1, %r10, %r9;
	@%p1 bra 	$L__BB0_2;
	mul.wide.s32 	%rd7, %r9, 4;
	add.s64 	%rd8, %rd2, %rd7;
	ld.global.u32 	%r34, [%rd8];
	mul.wide.s32 	%rd9, %r10, 4;
	add.s64 	%rd10, %rd2, %rd9;
	ld.global.u32 	%r35, [%rd10];
	st.global.u32 	[%rd8], %r35;
	st.global.u32 	[%rd10], %r34;
$L__BB0_2:
	add.s32 	%r15, %r9, %r1;
	setp.lt.s32 	%p2, %r15, %r8;
	mov.u32 	%r36, %r1;
	@%p2 bra 	$L__BB0_4;
	sub.s32 	%r16, %r8, %r9;
	sub.s32 	%r17, %r1, %r8;
	add.s32 	%r18, %r17, %r9;
	mul.wide.s32 	%rd11, %r18, 4;
	add.s64 	%rd12, %rd2, %rd11;
	ld.global.u32 	%r19, [%rd12];
	add.s32 	%r36, %r16, %r19;
$L__BB0_4:
	setp.eq.s32 	%p3, %r10, %r9;
	cvta.to.global.u64 	%rd13, %rd3;
	mul.wide.s32 	%rd14, %r1, 4;
	add.s64 	%rd15, %rd13, %rd14;
	ld.global.f32 	%f1, [%rd15];
	add.s32 	%r20, %r36, %r9;
	mul.lo.s32 	%r21, %r20, %r8;
	add.s32 	%r22, %r21, %r10;
	mul.wide.s32 	%rd16, %r22, 4;
	add.s64 	%rd17, %rd1, %rd16;
	st.global.f32 	[%rd17], %f1;
	cvta.to.global.u64 	%rd18, %rd4;
	add.s64 	%rd19, %rd18, %rd14;
	ld.global.f32 	%f2, [%rd19];
	add.s32 	%r23, %r21, %r9;
	mul.wide.s32 	%rd20, %r23, 4;
	add.s64 	%rd21, %rd1, %rd20;
	st.global.f32 	[%rd21], %f2;
	@%p3 bra 	$L__BB0_6;
	add.s32 	%r24, %r34, %r8;
	mul.lo.s32 	%r25, %r24, %r8;
	add.s32 	%r26, %r25, %r9;
	mul.wide.s32 	%rd22, %r26, 4;
	add.s64 	%rd23, %rd1, %rd22;
	mov.b32 	%r27, 0;
	st.global.u32 	[%rd23], %r27;
	add.s32 	%r28, %r25, %r10;
	mul.wide.s32 	%rd24, %r28, 4;
	add.s64 	%rd25, %rd1, %rd24;
	mov.b32 	%r29, 1065353216;
	st.global.u32 	[%rd25], %r29;
	add.s32 	%r30, %r35, %r8;
	mul.lo.s32 	%r31, %r30, %r8;
	add.s32 	%r32, %r31, %r9;
	mul.wide.s32 	%rd26, %r32, 4;
	add.s64 	%rd27, %rd1, %rd26;
	st.global.u32 	[%rd27], %r29;
	add.s32 	%r33, %r31, %r10;
	mul.wide.s32 	%rd28, %r33, 4;
	add.s64 	%rd29, %rd1, %rd28;
	st.global.u32 	[%rd29], %r27;
$L__BB0_6:
	ret;

}
	// .globl	_Z17createIndexVectorPii
.visible .entry _Z17createIndexVectorPii(
	.param .u64 .ptr .align 1 _Z17createIndexVectorPii_param_0,
	.param .u32 _Z17createIndexVectorPii_param_1
)
{
	.reg .b32 	%r<5>;
	.reg .b64 	%rd<5>;

	ld.param.u64 	%rd1, [_Z17createIndexVectorPii_param_0];
	cvta.to.global.u64 	%rd2, %rd1;
	mov.u32 	%r1, %ctaid.x;
	mov.u32 	%r2, %ntid.x;
	mov.u32 	%r3, %tid.x;
	mad.lo.s32 	%r4, %r1, %r2, %r3;
	mul.wide.s32 	%rd3, %r4, 4;
	add.s64 	%rd4, %rd2, %rd3;
	st.global.u32 	[%rd4], %r4;
	ret;

}
	// .globl	_Z9storeRowsPfS_S_Piiii
.visible .entry _Z9storeRowsPfS_S_Piiii(
	.param .u64 .ptr .align 1 _Z9storeRowsPfS_S_Piiii_param_0,
	.param .u64 .ptr .align 1 _Z9storeRowsPfS_S_Piiii_param_1,
	.param .u64 .ptr .align 1 _Z9storeRowsPfS_S_Piiii_param_2,
	.param .u64 .ptr .align 1 _Z9storeRowsPfS_S_Piiii_param_3,
	.param .u32 _Z9storeRowsPfS_S_Piiii_param_4,
	.param .u32 _Z9storeRowsPfS_S_Piiii_param_5,
	.param .u32 _Z9storeRowsPfS_S_Piiii_param_6
)
{
	.reg .pred 	%p<2>;
	.reg .b32 	%r<20>;
	.reg .b32 	%f<3>;
	.reg .b64 	%rd<18>;

	ld.param.u64 	%rd1, [_Z9storeRowsPfS_S_Piiii_param_0];
	ld.param.u64 	%rd2, [_Z9storeRowsPfS_S_Piiii_param_1];
	ld.param.u64 	%rd3, [_Z9storeRowsPfS_S_Piiii_param_2];
	ld.param.u64 	%rd4, [_Z9storeRowsPfS_S_Piiii_param_3];
	ld.param.u32 	%r4, [_Z9storeRowsPfS_S_Piiii_param_4];
	ld.param.u32 	%r5, [_Z9storeRowsPfS_S_Piiii_param_5];
	ld.param.u32 	%r6, [_Z9storeRowsPfS_S_Piiii_param_6];
	mov.u32 	%r7, %ctaid.x;
	mov.u32 	%r8, %ntid.x;
	mov.u32 	%r9, %tid.x;
	mad.lo.s32 	%r1, %r7, %r8, %r9;
	add.s32 	%r10, %r5, %r1;
	setp.lt.s32 	%p1, %r10, %r4;
	mov.u32 	%r19, %r1;
	@%p1 bra 	$L__BB2_2;
	cvta.to.global.u64 	%rd5, %rd4;
	sub.s32 	%r11, %r4, %r5;
	sub.s32 	%r12, %r1, %r4;
	add.s32 	%r13, %r12, %r5;
	mul.wide.s32 	%rd6, %r13, 4;
	add.s64 	%rd7, %rd5, %rd6;
	ld.global.u32 	%r14, [%rd7];
	add.s32 	%r19, %r11, %r14;
$L__BB2_2:
	cvta.to.global.u64 	%rd8, %rd1;
	cvta.to.global.u64 	%rd9, %rd2;
	cvta.to.global.u64 	%rd10, %rd3;
	add.s32 	%r15, %r19, %r5;
	mul.lo.s32 	%r16, %r15, %r4;
	add.s32 	%r17, %r16, %r5;
	mul.wide.s32 	%rd11, %r17, 4;
	add.s64 	%rd12, %rd8, %rd11;
	ld.global.f32 	%f1, [%rd12];
	mul.wide.s32 	%rd13, %r1, 4;
	add.s64 	%rd14, %rd9, %rd13;
	st.global.f32 	[%rd14], %f1;
	add.s32 	%r18, %r16, %r6;
	mul.wide.s32 	%rd15, %r18, 4;
	add.s64 	%rd16, %rd8, %rd15;
	ld.global.f32 	%f2, [%rd16];
	add.s64 	%rd17, %rd10, %rd13;
	st.global.f32 	[%rd17], %f2;
	ret;

}
	// .globl	_Z7workRowPfPiii
.visible .entry _Z7workRowPfPiii(
	.param .u64 .ptr .align 1 _Z7workRowPfPiii_param_0,
	.param .u64 .ptr .align 1 _Z7workRowPfPiii_param_1,
	.param .u32 _Z7workRowPfPiii_param_2,
	.param .u32 _Z7workRowPfPiii_param_3
)
{
	.reg .pred 	%p<2>;
	.reg .b32 	%r<25>;
	.reg .b32 	%f<6>;
	.reg .b64 	%rd<11>;
	// demoted variable
	.shared .align 4 .f32 _ZZ7workRowPfPiiiE3Aii;
	// demoted variable
	.shared .align 4 .b8 _ZZ7workRowPfPiiiE4rowi[256];
	ld.param.u64 	%rd3, [_Z7workRowPfPiii_param_0];
	ld.param.u64 	%rd2, [_Z7workRowPfPiii_param_1];
	ld.param.u32 	%r5, [_Z7workRowPfPiii_param_2];
	ld.param.u32 	%r6, [_Z7workRowPfPiii_param_3];
	cvta.to.global.u64 	%rd1, %rd3;
	mad.lo.s32 	%r7, %r6, %r5, %r6;
	mul.wide.s32 	%rd4, %r7, 4;
	add.s64 	%rd5, %rd1, %rd4;
	ld.global.f32 	%f1, [%rd5];
	st.shared.f32 	[_ZZ7workRowPfPiiiE3Aii], %f1;
	mov.u32 	%r8, %ctaid.x;
	mov.u32 	%r9, %ntid.x;
	mov.u32 	%r1, %tid.x;
	mad.lo.s32 	%r24, %r8, %r9, %r1;
	add.s32 	%r10, %r6, %r24;
	add.s32 	%r11, %r5, -2;
	setp.le.s32 	%p1, %r10, %r11;
	@%p1 bra 	$L__BB3_2;
	cvta.to.global.u64 	%rd6, %rd2;
	not.b32 	%r12, %r6;
	add.s32 	%r13, %r5, %r12;
	sub.s32 	%r14, %r24, %r5;
	add.s32 	%r15, %r14, %r6;
	add.s32 	%r16, %r15, 1;
	mul.wide.s32 	%rd7, %r16, 4;
	add.s64 	%rd8, %rd6, %rd7;
	ld.global.u32 	%r17, [%rd8];
	add.s32 	%r24, %r13, %r17;
$L__BB3_2:
	add.s32 	%r18, %r6, %r24;
	mad.lo.s32 	%r19, %r5, %r18, %r5;
	add.s32 	%r20, %r19, %r6;
	mul.wide.s32 	%rd9, %r20, 4;
	add.s64 	%rd10, %rd1, %rd9;
	ld.global.f32 	%f2, [%rd10];
	shl.b32 	%r21, %r1, 2;
	mov.u32 	%r22, _ZZ7workRowPfPiiiE4rowi;
	add.s32 	%r23, %r22, %r21;
	st.shared.f32 	[%r23], %f2;
	bar.sync 	0;
	ld.shared.f32 	%f3, [%r23];
	ld.shared.f32 	%f4, [_ZZ7workRowPfPiiiE3Aii];
	div.rn.f32 	%f5, %f3, %f4;
	st.shared.f32 	[%r23], %f5;
	st.global.f32 	[%rd10], %f5;
	ret;

}
	// .globl	_Z8workRowsPfPiii
.visible .entry _Z8workRowsPfPiii(
	.param .u64 .ptr .align 1 _Z8workRowsPfPiii_param_0,
	.param .u64 .ptr .align 1 _Z8workRowsPfPiii_param_1,
	.param .u32 _Z8workRowsPfPiii_param_2,
	.param .u32 _Z8workRowsPfPiii_param_3
)
{
	.reg .pred 	%p<3>;
	.reg .b32 	%r<29>;
	.reg .b32 	%f<8>;
	.reg .b64 	%rd<13>;
	// demoted variable
	.shared .align 4 .b8 _ZZ8workRowsPfPiiiE6colpiv[256];
	// demoted variable
	.shared .align 4 .b8 _ZZ8workRowsPfPiiiE4colj[256];
	// demoted variable
	.shared .align 4 .f32 _ZZ8workRowsPfPiiiE8colj_piv;
	ld.param.u64 	%rd2, [_Z8workRowsPfPiii_param_0];
	ld.param.u64 	%rd3, [_Z8workRowsPfPiii_param_1];
	ld.param.u32 	%r5, [_Z8workRowsPfPiii_param_2];
	ld.param.u32 	%r6, [_Z8workRowsPfPiii_param_3];
	mov.u32 	%r28, %ctaid.x;
	add.s32 	%r7, %r6, %r28;
	add.s32 	%r8, %r5, -2;
	setp.le.s32 	%p1, %r7, %r8;
	@%p1 bra 	$L__BB4_2;
	cvta.to.global.u64 	%rd4, %rd3;
	not.b32 	%r9, %r6;
	add.s32 	%r10, %r5, %r9;
	sub.s32 	%r11, %r28, %r5;
	add.s32 	%r12, %r11, %r6;
	add.s32 	%r13, %r12, 1;
	mul.wide.s32 	%rd5, %r13, 4;
	add.s64 	%rd6, %rd4, %rd5;
	ld.global.u32 	%r14, [%rd6];
	add.s32 	%r28, %r10, %r14;
$L__BB4_2:
	cvta.to.global.u64 	%rd7, %rd2;
	mov.u32 	%r15, %tid.x;
	mov.u32 	%r16, %ntid.x;
	mov.u32 	%r17, %ctaid.y;
	mad.lo.s32 	%r18, %r17, %r16, %r15;
	mad.lo.s32 	%r19, %r6, %r5, %r18;
	mul.wide.s32 	%rd8, %r19, 4;
	add.s64 	%rd9, %rd7, %rd8;
	ld.global.f32 	%f1, [%rd9];
	shl.b32 	%r20, %r15, 2;
	mov.u32 	%r21, _ZZ8workRowsPfPiiiE6colpiv;
	add.s32 	%r22, %r21, %r20;
	st.shared.f32 	[%r22], %f1;
	add.s32 	%r23, %r6, %r28;
	mad.lo.s32 	%r24, %r5, %r23, %r5;
	add.s32 	%r25, %r24, %r18;
	mul.wide.s32 	%rd10, %r25, 4;
	add.s64 	%rd1, %rd7, %rd10;
	ld.global.f32 	%f7, [%rd1];
	mov.u32 	%r26, _ZZ8workRowsPfPiiiE4colj;
	add.s32 	%r4, %r26, %r20;
	st.shared.f32 	[%r4], %f7;
	add.s32 	%r27, %r24, %r6;
	mul.wide.s32 	%rd11, %r27, 4;
	add.s64 	%rd12, %rd7, %rd11;
	ld.global.f32 	%f3, [%rd12];
	st.shared.f32 	[_ZZ8workRowsPfPiiiE8colj_piv], %f3;
	setp.eq.s32 	%p2, %r18, %r6;
	@%p2 bra 	$L__BB4_4;
	mul.f32 	%f6, %f3, %f1;
	sub.f32 	%f7, %f7, %f6;
	st.shared.f32 	[%r4], %f7;
$L__BB4_4:
	st.global.f32 	[%rd1], %f7;
	ret;

}
	// .globl	_Z17createPivotVectorPfS_ii
.visible .entry _Z17createPivotVectorPfS_ii(
	.param .u64 .ptr .align 1 _Z17createPivotVectorPfS_ii_param_0,
	.param .u64 .ptr .align 1 _Z17createPivotVectorPfS_ii_param_1,
	.param .u32 _Z17createPivotVectorPfS_ii_param_2,
	.param .u32 _Z17createPivotVectorPfS_ii_param_3
)
{
	.reg .pred 	%p<2>;
	.reg .b32 	%r<8>;
	.reg .b32 	%f<5>;
	.reg .b64 	%rd<9>;

	ld.param.u64 	%rd1, [_Z17createPivotVectorPfS_ii_param_0];
	ld.param.u64 	%rd2, [_Z17createPivotVectorPfS_ii_param_1];
	ld.param.u32 	%r2, [_Z17createPivotVectorPfS_ii_param_2];
	ld.param.u32 	%r3, [_Z17createPivotVectorPfS_ii_param_3];
	mov.u32 	%r4, %ctaid.x;
	mov.u32 	%r5, %ntid.x;
	mov.u32 	%r6, %tid.x;
	mad.lo.s32 	%r1, %r4, %r5, %r6;
	setp.lt.s32 	%p1, %r1, %r3;
	mov.f32 	%f4, 0f00000000;
	@%p1 bra 	$L__BB5_2;
	cvta.to.global.u64 	%rd3, %rd1;
	mad.lo.s32 	%r7, %r3, %r2, %r1;
	mul.wide.s32 	%rd4, %r7, 4;
	add.s64 	%rd5, %rd3, %rd4;
	ld.global.f32 	%f4, [%rd5];
$L__BB5_2:
	cvta.to.global.u64 	%rd6, %rd2;
	mul.wide.s32 	%rd7, %r1, 4;
	add.s64 	%rd8, %rd6, %rd7;
	st.global.f32 	[%rd8], %f4;
	ret;

}


// ===== COMPILED SASS (sm_100) =====

	.target	sm_100

	.elftype	@"ET_EXEC"


//--------------------- .note.nv.tkinfo           --------------------------
	.section	.note.nv.tkinfo,"",@"SHT_NOTE"
	.sectionflags	@"SHF_NOTE_NV_TKINFO"
	.tkinfo
        /*0018*/ 	.word	0x00000002
        /*0030*/ 	.string	""
        /*0030*/ 	.string	"ptxas"
        /*0030*/ 	.string	"Cuda compilation tools, release 13.0, V13.0.88"
        /*0030*/ 	.string	"Build cuda_13.0.r13.0/compiler.36424714_0"
        /*0030*/ 	.string	"-arch sm_100 -m 64 "



//--------------------- .note.nv.cuinfo           --------------------------
	.section	.note.nv.cuinfo,"",@"SHT_NOTE"
	.sectionflags	@"SHF_NOTE_NV_CUINFO"
        /*0018*/ 	.short	0x0002
        /*001a*/ 	.short	0x0064
        /*001c*/ 	.short	0x0082
	.zero		2


//--------------------- .nv.info                  --------------------------
	.section	.nv.info,"",@"SHT_CUDA_INFO"
	.align	4


	//----- nvinfo : EIATTR_REGCOUNT
	.align		4
        /*0000*/ 	.byte	0x04, 0x2f
        /*0002*/ 	.short	(.L_1 - .L_0)
	.align		4
.L_0:
        /*0004*/ 	.word	index@(_Z10switchRowsPfS_S_Piiii)
        /*0008*/ 	.word	0x00000017


	//----- nvinfo : EIATTR_FRAME_SIZE
	.align		4
.L_1:
        /*000c*/ 	.byte	0x04, 0x11
        /*000e*/ 	.short	(.L_3 - .L_2)
	.align		4
.L_2:
        /*0010*/ 	.word	index@(_Z10switchRowsPfS_S_Piiii)
        /*0014*/ 	.word	0x00000000


	//----- nvinfo : EIATTR_REGCOUNT
	.align		4
.L_3:
        /*0018*/ 	.byte	0x04, 0x2f
        /*001a*/ 	.short	(.L_5 - .L_4)
	.align		4
.L_4:
        /*001c*/ 	.word	index@(_Z17createIndexVectorPii)
        /*0020*/ 	.word	0x00000008


	//----- nvinfo : EIATTR_FRAME_SIZE
	.align		4
.L_5:
        /*0024*/ 	.byte	0x04, 0x11
        /*0026*/ 	.short	(.L_7 - .L_6)
	.align		4
.L_6:
        /*0028*/ 	.word	index@(_Z17createIndexVectorPii)
        /*002c*/ 	.word	0x00000000


	//----- nvinfo : EIATTR_REGCOUNT
	.align		4
.L_7:
        /*0030*/ 	.byte	0x04, 0x2f
        /*0032*/ 	.short	(.L_9 - .L_8)
	.align		4
.L_8:
        /*0034*/ 	.word	index@(_Z9storeRowsPfS_S_Piiii)
        /*0038*/ 	.word	0x00000012


	//----- nvinfo : EIATTR_FRAME_SIZE
	.align		4
.L_9:
        /*003c*/ 	.byte	0x04, 0x11
        /*003e*/ 	.short	(.L_11 - .L_10)
	.align		4
.L_10:
        /*0040*/ 	.word	index@(_Z9storeRowsPfS_S_Piiii)
        /*0044*/ 	.word	0x00000000


	//----- nvinfo : EIATTR_REGCOUNT
	.align		4
.L_11:
        /*0048*/ 	.byte	0x04, 0x2f
        /*004a*/ 	.short	(.L_13 - .L_12)
	.align		4
.L_12:
        /*004c*/ 	.word	index@(_Z7workRowPfPiii)
        /*0050*/ 	.word	0x00000011


	//----- nvinfo : EIATTR_FRAME_SIZE
	.align		4
.L_13:
        /*0054*/ 	.byte	0x04, 0x11
        /*0056*/ 	.short	(.L_15 - .L_14)
	.align		4
.L_14:
        /*0058*/ 	.word	index@($__internal_0_$__cuda_sm3x_div_rn_noftz_f32_slowpath)
        /*005c*/ 	.word	0x00000000


	//----- nvinfo : EIATTR_FRAME_SIZE
	.align		4
.L_15:
        /*0060*/ 	.byte	0x04, 0x11
        /*0062*/ 	.short	(.L_17 - .L_16)
	.align		4
.L_16:
        /*0064*/ 	.word	index@(_Z7workRowPfPiii)
        /*0068*/ 	.word	0x00000000


	//----- nvinfo : EIATTR_REGCOUNT
	.align		4
.L_17:
        /*006c*/ 	.byte	0x04, 0x2f
        /*006e*/ 	.short	(.L_19 - .L_18)
	.align		4
.L_18:
        /*0070*/ 	.word	index@(_Z8workRowsPfPiii)
        /*0074*/ 	.word	0x00000010


	//----- nvinfo : EIATTR_FRAME_SIZE
	.align		4
.L_19:
        /*0078*/ 	.byte	0x04, 0x11
        /*007a*/ 	.short	(.L_21 - .L_20)
	.align		4
.L_20:
        /*007c*/ 	.word	index@(_Z8workRowsPfPiii)
        /*0080*/ 	.word	0x00000000


	//----- nvinfo : EIATTR_REGCOUNT
	.align		4
.L_21:
        /*0084*/ 	.byte	0x04, 0x2f
        /*0086*/ 	.short	(.L_23 - .L_22)
	.align		4
.L_22:
        /*0088*/ 	.word	index@(_Z17createPivotVectorPfS_ii)
        /*008c*/ 	.word	0x0000000a


	//----- nvinfo : EIATTR_FRAME_SIZE
	.align		4
.L_23:
        /*0090*/ 	.byte	0x04, 0x11
        /*0092*/ 	.short	(.L_25 - .L_24)
	.align		4
.L_24:
        /*0094*/ 	.word	index@(_Z17createPivotVectorPfS_ii)
        /*0098*/ 	.word	0x00000000


	//----- nvinfo : EIATTR_MIN_STACK_SIZE
	.align		4
.L_25:
        /*009c*/ 	.byte	0x04, 0x12
        /*009e*/ 	.short	(.L_27 - .L_26)
	.align		4
.L_26:
        /*00a0*/ 	.word	index@(_Z17createPivotVectorPfS_ii)
        /*00a4*/ 	.word	0x00000000


	//----- nvinfo : EIATTR_MIN_STACK_SIZE
	.align		4
.L_27:
        /*00a8*/ 	.byte	0x04, 0x12
        /*00aa*/ 	.short	(.L_29 - .L_28)
	.align		4
.L_28:
        /*00ac*/ 	.word	index@(_Z8workRowsPfPiii)
        /*00b0*/ 	.word	0x00000000


	//----- nvinfo : EIATTR_MIN_STACK_SIZE
	.align		4
.L_29:
        /*00b4*/ 	.byte	0x04, 0x12
        /*00b6*/ 	.short	(.L_31 - .L_30)
	.align		4
.L_30:
        /*00b8*/ 	.word	index@(_Z7workRowPfPiii)
        /*00bc*/ 	.word	0x00000000


	//----- nvinfo : EIATTR_MIN_STACK_SIZE
	.align		4
.L_31:
        /*00c0*/ 	.byte	0x04, 0x12
        /*00c2*/ 	.short	(.L_33 - .L_32)
	.align		4
.L_32:
        /*00c4*/ 	.word	index@(_Z9storeRowsPfS_S_Piiii)
        /*00c8*/ 	.word	0x00000000


	//----- nvinfo : EIATTR_MIN_STACK_SIZE
	.align		4
.L_33:
        /*00cc*/ 	.byte	0x04, 0x12
        /*00ce*/ 	.short	(.L_35 - .L_34)
	.align		4
.L_34:
        /*00d0*/ 	.word	index@(_Z17createIndexVectorPii)
        /*00d4*/ 	.word	0x00000000


	//----- nvinfo : EIATTR_MIN_STACK_SIZE
	.align		4
.L_35:
        /*00d8*/ 	.byte	0x04, 0x12
        /*00da*/ 	.short	(.L_37 - .L_36)
	.align		4
.L_36:
        /*00dc*/ 	.word	index@(_Z10switchRowsPfS_S_Piiii)
        /*00e0*/ 	.word	0x00000000
.L_37:


//--------------------- .nv.compat                --------------------------
	.section	.nv.compat,"",@"SHT_CUDA_COMPAT_INFO"
	.align	4
        /*0000*/ 	.byte	0x02, 0x09, 0x00, 0x00, 0x02, 0x02, 0x01, 0x00, 0x02, 0x05, 0x05, 0x00, 0x03, 0x07, 0x01, 0x01
        /*0010*/ 	.byte	0x02, 0x03, 0x00, 0x00, 0x02, 0x06, 0x01, 0x00, 0x04, 0x0b, 0x08, 0x00, 0x01, 0x00, 0x00, 0x00
        /*0020*/ 	.byte	0x00, 0x00, 0x00, 0x00


//--------------------- .nv.info._Z17createPivotVectorPfS_ii --------------------------
	.section	.nv.info._Z17createPivotVectorPfS_ii,"",@"SHT_CUDA_INFO"
	.sectionflags	@""
	.align	4


	//----- nvinfo : EIATTR_CUDA_API_VERSION
	.align		4
        /*0000*/ 	.byte	0x04, 0x37
        /*0002*/ 	.short	(.L_39 - .L_38)
.L_38:
        /*0004*/ 	.word	0x00000082


	//----- nvinfo : EIATTR_KPARAM_INFO
	.align		4
.L_39:
        /*0008*/ 	.byte	0x04, 0x17
        /*000a*/ 	.short	(.L_41 - .L_40)
.L_40:
        /*000c*/ 	.word	0x00000000
        /*0010*/ 	.short	0x0003
        /*0012*/ 	.short	0x0014
        /*0014*/ 	.byte	0x00, 0xf0, 0x11, 0x00


	//----- nvinfo : EIATTR_KPARAM_INFO
	.align		4
.L_41:
        /*0018*/ 	.byte	0x04, 0x17
        /*001a*/ 	.short	(.L_43 - .L_42)
.L_42:
        /*001c*/ 	.word	0x00000000
        /*0020*/ 	.short	0x0002
        /*0022*/ 	.short	0x0010
        /*0024*/ 	.byte	0x00, 0xf0, 0x11, 0x00


	//----- nvinfo : EIATTR_KPARAM_INFO
	.align		4
.L_43:
        /*0028*/ 	.byte	0x04, 0x17
        /*002a*/ 	.short	(.L_45 - .L_44)
.L_44:
        /*002c*/ 	.word	0x00000000
        /*0030*/ 	.short	0x0001
        /*0032*/ 	.short	0x0008
        /*0034*/ 	.byte	0x00, 0xf5, 0x21, 0x00


	//----- nvinfo : EIATTR_KPARAM_INFO
	.align		4
.L_45:
        /*0038*/ 	.byte	0x04, 0x17
        /*003a*/ 	.short	(.L_47 - .L_46)
.L_46:
        /*003c*/ 	.word	0x00000000
        /*0040*/ 	.short	0x0000
        /*0042*/ 	.short	0x0000
        /*0044*/ 	.byte	0x00, 0xf5, 0x21, 0x00


	//----- nvinfo : EIATTR_SPARSE_MMA_MASK
	.align		4
.L_47:
        /*0048*/ 	.byte	0x03, 0x50
        /*004a*/ 	.short	0x0000


	//----- nvinfo : EIATTR_MAXREG_COUNT
	.align		4
        /*004c*/ 	.byte	0x03, 0x1b
        /*004e*/ 	.short	0x00ff


	//----- nvinfo : EIATTR_MERCURY_ISA_VERSION
	.align		4
        /*0050*/ 	.byte	0x03, 0x5f
        /*0052*/ 	.short	0x0101


	//----- nvinfo : EIATTR_VRC_CTA_INIT_COUNT
	.align		4
        /*0054*/ 	.byte	0x02, 0x4a
	.zero		1
	.zero		1


	//----- nvinfo : EIATTR_EXIT_INSTR_OFFSETS
	.align		4
        /*0058*/ 	.byte	0x04, 0x1c
        /*005a*/ 	.short	(.L_49 - .L_48)


	//   ....[0]....
.L_48:
        /*005c*/ 	.word	0x00000140


	//----- nvinfo : EIATTR_CRS_STACK_SIZE
	.align		4
.L_49:
        /*0060*/ 	.byte	0x04, 0x1e
        /*0062*/ 	.short	(.L_51 - .L_50)
.L_50:
        /*0064*/ 	.word	0x00000000


	//----- nvinfo : EIATTR_CBANK_PARAM_SIZE
	.align		4
.L_51:
        /*0068*/ 	.byte	0x03, 0x19
        /*006a*/ 	.short	0x0018


	//----- nvinfo : EIATTR_PARAM_CBANK
	.align		4
        /*006c*/ 	.byte	0x04, 0x0a
        /*006e*/ 	.short	(.L_53 - .L_52)
	.align		4
.L_52:
        /*0070*/ 	.word	index@(.nv.constant0._Z17createPivotVectorPfS_ii)
        /*0074*/ 	.short	0x0380
        /*0076*/ 	.short	0x0018


	//----- nvinfo : EIATTR_SW_WAR
	.align		4
.L_53:
        /*0078*/ 	.byte	0x04, 0x36
        /*007a*/ 	.short	(.L_55 - .L_54)
.L_54:
        /*007c*/ 	.word	0x00000008
.L_55:


//--------------------- .nv.info._Z8workRowsPfPiii --------------------------
	.section	.nv.info._Z8workRowsPfPiii,"",@"SHT_CUDA_INFO"
	.sectionflags	@""
	.align	4


	//----- nvinfo : EIATTR_CUDA_API_VERSION
	.align		4
        /*0000*/ 	.byte	0x04, 0x37
        /*0002*/ 	.short	(.L_57 - .L_56)
.L_56:
        /*0004*/ 	.word	0x00000082


	//----- nvinfo : EIATTR_KPARAM_INFO
	.align		4
.L_57:
        /*0008*/ 	.byte	0x04, 0x17
        /*000a*/ 	.short	(.L_59 - .L_58)
.L_58:
        /*000c*/ 	.word	0x00000000
        /*0010*/ 	.short	0x0003
        /*0012*/ 	.short	0x0014
        /*0014*/ 	.byte	0x00, 0xf0, 0x11, 0x00


	//----- nvinfo : EIATTR_KPARAM_INFO
	.align		4
.L_59:
        /*0018*/ 	.byte	0x04, 0x17
        /*001a*/ 	.short	(.L_61 - .L_60)
.L_60:
        /*001c*/ 	.word	0x00000000
        /*0020*/ 	.short	0x0002
        /*0022*/ 	.short	0x0010
        /*0024*/ 	.byte	0x00, 0xf0, 0x11, 0x00


	//----- nvinfo : EIATTR_KPARAM_INFO
	.align		4
.L_61:
        /*0028*/ 	.byte	0x04, 0x17
        /*002a*/ 	.short	(.L_63 - .L_62)
.L_62:
        /*002c*/ 	.word	0x00000000
        /*0030*/ 	.short	0x0001
        /*0032*/ 	.short	0x0008
        /*0034*/ 	.byte	0x00, 0xf5, 0x21, 0x00


	//----- nvinfo : EIATTR_KPARAM_INFO
	.align		4
.L_63:
        /*0038*/ 	.byte	0x04, 0x17
        /*003a*/ 	.short	(.L_65 - .L_64)
.L_64:
        /*003c*/ 	.word	0x00000000
        /*0040*/ 	.short	0x0000
        /*0042*/ 	.short	0x0000
        /*0044*/ 	.byte	0x00, 0xf5, 0x21, 0x00


	//----- nvinfo : EIATTR_SPARSE_MMA_MASK
	.align		4
.L_65:
        /*0048*/ 	.byte	0x03, 0x50
        /*004a*/ 	.short	0x0000


	//----- nvinfo : EIATTR_MAXREG_COUNT
	.align		4
        /*004c*/ 	.byte	0x03, 0x1b
        /*004e*/ 	.short	0x00ff


	//----- nvinfo : EIATTR_MERCURY_ISA_VERSION
	.align		4
        /*0050*/ 	.byte	0x03, 0x5f
        /*0052*/ 	.short	0x0101


	//----- nvinfo : EIATTR_VRC_CTA_INIT_COUNT
	.align		4
        /*0054*/ 	.byte	0x02, 0x4a
	.zero		1
	.zero		1


	//----- nvinfo : EIATTR_EXIT_INSTR_OFFSETS
	.align		4
        /*0058*/ 	.byte	0x04, 0x1c
        /*005a*/ 	.short	(.L_67 - .L_66)


	//   ....[0]....
.L_66:
        /*005c*/ 	.word	0x000002d0


	//----- nvinfo : EIATTR_CBANK_PARAM_SIZE
	.align		4
.L_67:
        /*0060*/ 	.byte	0x03, 0x19
        /*0062*/ 	.short	0x0018


	//----- nvinfo : EIATTR_PARAM_CBANK
	.align		4
        /*0064*/ 	.byte	0x04, 0x0a
        /*0066*/ 	.short	(.L_69 - .L_68)
	.align		4
.L_68:
        /*0068*/ 	.word	index@(.nv.constant0._Z8workRowsPfPiii)
        /*006c*/ 	.short	0x0380
        /*006e*/ 	.short	0x0018


	//----- nvinfo : EIATTR_SW_WAR
	.align		4
.L_69:
        /*0070*/ 	.byte	0x04, 0x36
        /*0072*/ 	.short	(.L_71 - .L_70)
.L_70:
        /*0074*/ 	.word	0x00000008
.L_71:


//--------------------- .nv.info._Z7workRowPfPiii --------------------------
	.section	.nv.info._Z7workRowPfPiii,"",@"SHT_CUDA_INFO"
	.sectionflags	@""
	.align	4


	//----- nvinfo : EIATTR_CUDA_API_VERSION
	.align		4
        /*0000*/ 	.byte	0x04, 0x37
        /*0002*/ 	.short	(.L_73 - .L_72)
.L_72:
        /*0004*/ 	.word	0x00000082


	//----- nvinfo : EIATTR_KPARAM_INFO
	.align		4
.L_73:
        /*0008*/ 	.byte	0x04, 0x17
        /*000a*/ 	.short	(.L_75 - .L_74)
.L_74:
        /*000c*/ 	.word	0x00000000
        /*0010*/ 	.short	0x0003
        /*0012*/ 	.short	0x0014
        /*0014*/ 	.byte	0x00, 0xf0, 0x11, 0x00


	//----- nvinfo : EIATTR_KPARAM_INFO
	.align		4
.L_75:
        /*0018*/ 	.byte	0x04, 0x17
        /*001a*/ 	.short	(.L_77 - .L_76)
.L_76:
        /*001c*/ 	.word	0x00000000
        /*0020*/ 	.short	0x0002
        /*0022*/ 	.short	0x0010
        /*0024*/ 	.byte	0x00, 0xf0, 0x11, 0x00


	//----- nvinfo : EIATTR_KPARAM_INFO
	.align		4
.L_77:
        /*0028*/ 	.byte	0x04, 0x17
        /*002a*/ 	.short	(.L_79 - .L_78)
.L_78:
        /*002c*/ 	.word	0x00000000
        /*0030*/ 	.short	0x0001
        /*0032*/ 	.short	0x0008
        /*0034*/ 	.byte	0x00, 0xf5, 0x21, 0x00


	//----- nvinfo : EIATTR_KPARAM_INFO
	.align		4
.L_79:
        /*0038*/ 	.byte	0x04, 0x17
        /*003a*/ 	.short	(.L_81 - .L_80)
.L_80:
        /*003c*/ 	.word	0x00000000
        /*0040*/ 	.short	0x0000
        /*0042*/ 	.short	0x0000
        /*0044*/ 	.byte	0x00, 0xf5, 0x21, 0x00


	//----- nvinfo : EIATTR_SPARSE_MMA_MASK
	.align		4
.L_81:
        /*0048*/ 	.byte	0x03, 0x50
        /*004a*/ 	.short	0x0000


	//----- nvinfo : EIATTR_MAXREG_COUNT
	.align		4
        /*004c*/ 	.byte	0x03, 0x1b
        /*004e*/ 	.short	0x00ff


	//----- nvinfo : EIATTR_NUM_BARRIERS
	.align		4
        /*0050*/ 	.byte	0x02, 0x4c
        /*0052*/ 	.byte	0x01
	.zero		1


	//----- nvinfo : EIATTR_MERCURY_ISA_VERSION
	.align		4
        /*0054*/ 	.byte	0x03, 0x5f
        /*0056*/ 	.short	0x0101


	//----- nvinfo : EIATTR_VRC_CTA_INIT_COUNT
	.align		4
        /*0058*/ 	.byte	0x02, 0x4a
	.zero		1
	.zero		1


	//----- nvinfo : EIATTR_EXIT_INSTR_OFFSETS
	.align		4
        /*005c*/ 	.byte	0x04, 0x1c
        /*005e*/ 	.short	(.L_83 - .L_82)


	//   ....[0]....
.L_82:
        /*0060*/ 	.word	0x00000340


	//----- nvinfo : EIATTR_CRS_STACK_SIZE
	.align		4
.L_83:
        /*0064*/ 	.byte	0x04, 0x1e
        /*0066*/ 	.short	(.L_85 - .L_84)
.L_84:
        /*0068*/ 	.word	0x00000000


	//----- nvinfo : EIATTR_CBANK_PARAM_SIZE
	.align		4
.L_85:
        /*006c*/ 	.byte	0x03, 0x19
        /*006e*/ 	.short	0x0018


	//----- nvinfo : EIATTR_PARAM_CBANK
	.align		4
        /*0070*/ 	.byte	0x04, 0x0a
        /*0072*/ 	.short	(.L_87 - .L_86)
	.align		4
.L_86:
        /*0074*/ 	.word	index@(.nv.constant0._Z7workRowPfPiii)
        /*0078*/ 	.short	0x0380
        /*007a*/ 	.short	0x0018


	//----- nvinfo : EIATTR_SW_WAR
	.align		4
.L_87:
        /*007c*/ 	.byte	0x04, 0x36
        /*007e*/ 	.short	(.L_89 - .L_88)
.L_88:
        /*0080*/ 	.word	0x00000008
.L_89:


//--------------------- .nv.info._Z9storeRowsPfS_S_Piiii --------------------------
	.section	.nv.info._Z9storeRowsPfS_S_Piiii,"",@"SHT_CUDA_INFO"
	.sectionflags	@""
	.align	4


	//----- nvinfo : EIATTR_CUDA_API_VERSION
	.align		4
        /*0000*/ 	.byte	0x04, 0x37
        /*0002*/ 	.short	(.L_91 - .L_90)
.L_90:
        /*0004*/ 	.word	0x00000082


	//----- nvinfo : EIATTR_KPARAM_INFO
	.align		4
.L_91:
        /*0008*/ 	.byte	0x04, 0x17
        /*000a*/ 	.short	(.L_93 - .L_92)
.L_92:
        /*000c*/ 	.word	0x00000000
        /*0010*/ 	.short	0x0006
        /*0012*/ 	.short	0x0028
        /*0014*/ 	.byte	0x00, 0xf0, 0x11, 0x00


	//----- nvinfo : EIATTR_KPARAM_INFO
	.align		4
.L_93:
        /*0018*/ 	.byte	0x04, 0x17
        /*001a*/ 	.short	(.L_95 - .L_94)
.L_94:
        /*001c*/ 	.word	0x00000000
        /*0020*/ 	.short	0x0005
        /*0022*/ 	.short	0x0024
        /*0024*/ 	.byte	0x00, 0xf0, 0x11, 0x00


	//----- nvinfo : EIATTR_KPARAM_INFO
	.align		4
.L_95:
        /*0028*/ 	.byte	0x04, 0x17
        /*002a*/ 	.short	(.L_97 - .L_96)
.L_96:
        /*002c*/ 	.word	0x00000000
        /*0030*/ 	.short	0x0004
        /*0032*/ 	.short	0x0020
        /*0034*/ 	.byte	0x00, 0xf0, 0x11, 0x00


	//----- nvinfo : EIATTR_KPARAM_INFO
	.align		4
.L_97:
        /*0038*/ 	.byte	0x04, 0x17
        /*003a*/ 	.short	(.L_99 - .L_98)
.L_98:
        /*003c*/ 	.word	0x00000000
        /*0040*/ 	.short	0x0003
        /*0042*/ 	.short	0x0018
        /*0044*/ 	.byte	0x00, 0xf5, 0x21, 0x00


	//----- nvinfo : EIATTR_KPARAM_INFO
	.align		4
.L_99:
        /*0048*/ 	.byte	0x04, 0x17
        /*004a*/ 	.short	(.L_101 - .L_100)
.L_100:
        /*004c*/ 	.word	0x00000000
        /*0050*/ 	.short	0x0002
        /*0052*/ 	.short	0x0010
        /*0054*/ 	.byte	0x00, 0xf5, 0x21, 0x00


	//----- nvinfo : EIATTR_KPARAM_INFO
	.align		4
.L_101:
        /*0058*/ 	.byte	0x04, 0x17
        /*005a*/ 	.short	(.L_103 - .L_102)
.L_102:
        /*005c*/ 	.word	0x00000000
        /*0060*/ 	.short	0x0001
        /*0062*/ 	.short	0x0008
        /*0064*/ 	.byte	0x00, 0xf5, 0x21, 0x00


	//----- nvinfo : EIATTR_KPARAM_INFO
	.align		4
.L_103:
        /*0068*/ 	.byte	0x04, 0x17
        /*006a*/ 	.short	(.L_105 - .L_104)
.L_104:
        /*006c*/ 	.word	0x00000000
        /*0070*/ 	.short	0x0000
        /*0072*/ 	.short	0x0000
        /*0074*/ 	.byte	0x00, 0xf5, 0x21, 0x00


	//----- nvinfo : EIATTR_SPARSE_MMA_MASK
	.align		4
.L_105:
        /*0078*/ 	.byte	0x03, 0x50
        /*007a*/ 	.short	0x0000


	//----- nvinfo : EIATTR_MAXREG_COUNT
	.align		4
        /*007c*/ 	.byte	0x03, 0x1b
        /*007e*/ 	.short	0x00ff


	//----- nvinfo : EIATTR_MERCURY_ISA_VERSION
	.align		4
        /*0080*/ 	.byte	0x03, 0x5f
        /*0082*/ 	.short	0x0101


	//----- nvinfo : EIATTR_VRC_CTA_INIT_COUNT
	.align		4
        /*0084*/ 	.byte	0x02, 0x4a
	.zero		1
	.zero		1


	//----- nvinfo : EIATTR_EXIT_INSTR_OFFSETS
	.align		4
        /*0088*/ 	.byte	0x04, 0x1c
        /*008a*/ 	.short	(.L_107 - .L_106)


	//   ....[0]....
.L_106:
        /*008c*/ 	.word	0x000001e0


	//----- nvinfo : EIATTR_CBANK_PARAM_SIZE
	.align		4
.L_107:
        /*0090*/ 	.byte	0x03, 0x19
        /*0092*/ 	.short	0x002c


	//----- nvinfo : EIATTR_PARAM_CBANK
	.align		4
        /*0094*/ 	.byte	0x04, 0x0a
        /*0096*/ 	.short	(.L_109 - .L_108)
	.align		4
.L_108:
        /*0098*/ 	.word	index@(.nv.constant0._Z9storeRowsPfS_S_Piiii)
        /*009c*/ 	.short	0x0380
        /*009e*/ 	.short	0x002c


	//----- nvinfo : EIATTR_SW_WAR
	.align		4
.L_109:
        /*00a0*/ 	.byte	0x04, 0x36
        /*00a2*/ 	.short	(.L_111 - .L_110)
.L_110:
        /*00a4*/ 	.word	0x00000008
.L_111:


//--------------------- .nv.info._Z17createIndexVectorPii --------------------------
	.section	.nv.info._Z17createIndexVectorPii,"",@"SHT_CUDA_INFO"
	.sectionflags	@""
	.align	4


	//----- nvinfo : EIATTR_CUDA_API_VERSION
	.align		4
        /*0000*/ 	.byte	0x04, 0x37
        /*0002*/ 	.short	(.L_113 - .L_112)
.L_112:
        /*0004*/ 	.word	0x00000082


	//----- nvinfo : EIATTR_KPARAM_INFO
	.align		4
.L_113:
        /*0008*/ 	.byte	0x04, 0x17
        /*000a*/ 	.short	(.L_115 - .L_114)
.L_114:
        /*000c*/ 	.word	0x00000000
        /*0010*/ 	.short	0x0001
        /*0012*/ 	.short	0x0008
        /*0014*/ 	.byte	0x00, 0xf0, 0x11, 0x00


	//----- nvinfo : EIATTR_KPARAM_INFO
	.align		4
.L_115:
        /*0018*/ 	.byte	0x04, 0x17
        /*001a*/ 	.short	(.L_117 - .L_116)
.L_116:
        /*001c*/ 	.word	0x00000000
        /*0020*/ 	.short	0x0000
        /*0022*/ 	.short	0x0000
        /*0024*/ 	.byte	0x00, 0xf5, 0x21, 0x00


	//----- nvinfo : EIATTR_SPARSE_MMA_MASK
	.align		4
.L_117:
        /*0028*/ 	.byte	0x03, 0x50
        /*002a*/ 	.short	0x0000


	//----- nvinfo : EIATTR_MAXREG_COUNT
	.align		4
        /*002c*/ 	.byte	0x03, 0x1b
        /*002e*/ 	.short	0x00ff


	//----- nvinfo : EIATTR_MERCURY_ISA_VERSION
	.align		4
        /*0030*/ 	.byte	0x03, 0x5f
        /*0032*/ 	.short	0x0101


	//----- nvinfo : EIATTR_VRC_CTA_INIT_COUNT
	.align		4
        /*0034*/ 	.byte	0x02, 0x4a
	.zero		1
	.zero		1


	//----- nvinfo : EIATTR_EXIT_INSTR_OFFSETS
	.align		4
        /*0038*/ 	.byte	0x04, 0x1c
        /*003a*/ 	.short	(.L_119 - .L_118)


	//   ....[0]....
.L_118:
        /*003c*/ 	.word	0x00000090


	//----- nvinfo : EIATTR_CBANK_PARAM_SIZE
	.align		4
.L_119:
        /*0040*/ 	.byte	0x03, 0x19
        /*0042*/ 	.short	0x000c


	//----- nvinfo : EIATTR_PARAM_CBANK
	.align		4
        /*0044*/ 	.byte	0x04, 0x0a
        /*0046*/ 	.short	(.L_121 - .L_120)
	.align		4
.L_120:
        /*0048*/ 	.word	index@(.nv.constant0._Z17createIndexVectorPii)
        /*004c*/ 	.short	0x0380
        /*004e*/ 	.short	0x000c


	//----- nvinfo : EIATTR_SW_WAR
	.align		4
.L_121:
        /*0050*/ 	.byte	0x04, 0x36
        /*0052*/ 	.short	(.L_123 - .L_122)
.L_122:
        /*0054*/ 	.word	0x00000008
.L_123:


//--------------------- .nv.info._Z10switchRowsPfS_S_Piiii --------------------------
	.section	.nv.info._Z10switchRowsPfS_S_Piiii,"",@"SHT_CUDA_INFO"
	.sectionflags	@""
	.align	4


	//----- nvinfo : EIATTR_CUDA_API_VERSION
	.align		4
        /*0000*/ 	.byte	0x04, 0x37
        /*0002*/ 	.short	(.L_125 - .L_124)
.L_124:
        /*0004*/ 	.word	0x00000082


	//----- nvinfo : EIATTR_KPARAM_INFO
	.align		4
.L_125:
        /*0008*/ 	.byte	0x04, 0x17
        /*000a*/ 	.short	(.L_127 - .L_126)
.L_126:
        /*000c*/ 	.word	0x00000000
        /*0010*/ 	.short	0x0006
        /*0012*/ 	.short	0x0028
        /*0014*/ 	.byte	0x00, 0xf0, 0x11, 0x00


	//----- nvinfo : EIATTR_KPARAM_INFO
	.align		4
.L_127:
        /*0018*/ 	.byte	0x04, 0x17
        /*001a*/ 	.short	(.L_129 - .L_128)
.L_128:
        /*001c*/ 	.word	0x00000000
        /*0020*/ 	.short	0x0005
        /*0022*/ 	.short	0x0024
        /*0024*/ 	.byte	0x00, 0xf0, 0x11, 0x00


	//----- nvinfo : EIATTR_KPARAM_INFO
	.align		4
.L_129:
        /*0028*/ 	.byte	0x04, 0x17
        /*002a*/ 	.short	(.L_131 - .L_130)
.L_130:
        /*002c*/ 	.word	0x00000000
        /*0030*/ 	.short	0x0004
        /*0032*/ 	.short	0x0020
        /*0034*/ 	.byte	0x00, 0xf0, 0x11, 0x00


	//----- nvinfo : EIATTR_KPARAM_INFO
	.align		4
.L_131:
        /*0038*/ 	.byte	0x04, 0x17
        /*003a*/ 	.short	(.L_133 - .L_132)
.L_132:
        /*003c*/ 	.word	0x00000000
        /*0040*/ 	.short	0x0003
        /*0042*/ 	.short	0x0018
        /*0044*/ 	.byte	0x00, 0xf5, 0x21, 0x00


	//----- nvinfo : EIATTR_KPARAM_INFO
	.align		4
.L_133:
        /*0048*/ 	.byte	0x04, 0x17
        /*004a*/ 	.short	(.L_135 - .L_134)
.L_134:
        /*004c*/ 	.word	0x00000000
        /*0050*/ 	.short	0x0002
        /*0052*/ 	.short	0x0010
        /*0054*/ 	.byte	0x00, 0xf5, 0x21, 0x00


	//----- nvinfo : EIATTR_KPARAM_INFO
	.align		4
.L_135:
        /*0058*/ 	.byte	0x04, 0x17
        /*005a*/ 	.short	(.L_137 - .L_136)
.L_136:
        /*005c*/ 	.word	0x00000000
        /*0060*/ 	.short	0x0001
        /*0062*/ 	.short	0x0008
        /*0064*/ 	.byte	0x00, 0xf5, 0x21, 0x00


	//----- nvinfo : EIATTR_KPARAM_INFO
	.align		4
.L_137:
        /*0068*/ 	.byte	0x04, 0x17
        /*006a*/ 	.short	(.L_139 - .L_138)
.L_138:
        /*006c*/ 	.word	0x00000000
        /*0070*/ 	.short	0x0000
        /*0072*/ 	.short	0x0000
        /*0074*/ 	.byte	0x00, 0xf5, 0x21, 0x00


	//----- nvinfo : EIATTR_SPARSE_MMA_MASK
	.align		4
.L_139:
        /*0078*/ 	.byte	0x03, 0x50
        /*007a*/ 	.short	0x0000


	//----- nvinfo : EIATTR_MAXREG_COUNT
	.align		4
        /*007c*/ 	.byte	0x03, 0x1b
        /*007e*/ 	.short	0x00ff


	//----- nvinfo : EIATTR_MERCURY_ISA_VERSION
	.align		4
        /*0080*/ 	.byte	0x03, 0x5f
        /*0082*/ 	.short	0x0101


	//----- nvinfo : EIATTR_VRC_CTA_INIT_COUNT
	.align		4
        /*0084*/ 	.byte	0x02, 0x4a
	.zero		1
	.zero		1


	//----- nvinfo : EIATTR_EXIT_INSTR_OFFSETS
	.align		4
        /*0088*/ 	.byte	0x04, 0x1c
        /*008a*/ 	.short	(.L_141 - .L_140)


	//   ....[0]....
.L_140:
        /*008c*/ 	.word	0x00000270


	//   ....[1]....
        /*0090*/ 	.word	0x00000370


	//----- nvinfo : EIATTR_CBANK_PARAM_SIZE
	.align		4
.L_141:
        /*0094*/ 	.byte	0x03, 0x19
        /*0096*/ 	.short	0x002c


	//----- nvinfo : EIATTR_PARAM_CBANK
	.align		4
        /*0098*/ 	.byte	0x04, 0x0a
        /*009a*/ 	.short	(.L_143 - .L_142)
	.align		4
.L_142:
        /*009c*/ 	.word	index@(.nv.constant0._Z10switchRowsPfS_S_Piiii)
        /*00a0*/ 	.short	0x0380
        /*00a2*/ 	.short	0x002c


	//----- nvinfo : EIATTR_SW_WAR
	.align		4
.L_143:
        /*00a4*/ 	.byte	0x04, 0x36
        /*00a6*/ 	.short	(.L_145 - .L_144)
.L_144:
        /*00a8*/ 	.word	0x00000008
.L_145:


//--------------------- .nv.callgraph             --------------------------
	.section	.nv.callgraph,"",@"SHT_CUDA_CALLGRAPH"
	.align	4
	.sectionentsize	8
	.align		4
        /*0000*/ 	.word	0x00000000
	.align		4
        /*0004*/ 	.word	0xffffffff
	.align		4
        /*0008*/ 	.word	0x00000000
	.align		4
        /*000c*/ 	.word	0xfffffffe
	.align		4
        /*0010*/ 	.word	0x00000000
	.align		4
        /*0014*/ 	.word	0xfffffffd
	.align		4
        /*0018*/ 	.word	0x00000000
	.align		4
        /*001c*/ 	.word	0xfffffffc


//--------------------- .text._Z17createPivotVectorPfS_ii --------------------------
	.section	.text._Z17createPivotVectorPfS_ii,"ax",@progbits
	.align	128
        .global         _Z17createPivotVectorPfS_ii
        .type           _Z17createPivotVectorPfS_ii,@function
        .size           _Z17createPivotVectorPfS_ii,(.L_x_22 - _Z17createPivotVectorPfS_ii)
        .other          _Z17createPivotVectorPfS_ii,@"STO_CUDA_ENTRY STV_DEFAULT"
_Z17createPivotVectorPfS_ii:
.text._Z17createPivotVectorPfS_ii:
[----:B------:R-:W-:Y:S01]  /*0000*/  LDC R1, c[0x0][0x37c] ;  /* 0x0000df00ff017b82 */ /* 0x000fe20000000800 */
[----:B------:R-:W0:Y:S07]  /*0010*/  S2R R0, SR_TID.X ;  /* 0x0000000000007919 */ /* 0x000e2e0000002100 */
[----:B------:R-:W0:Y:S01]  /*0020*/  S2UR UR4, SR_CTAID.X ;  /* 0x00000000000479c3 */ /* 0x000e220000002500 */
[----:B------:R-:W1:Y:S01]  /*0030*/  LDCU UR6, c[0x0][0x394] ;  /* 0x00007280ff0677ac */ /* 0x000e620008000800 */
[----:B------:R-:W-:Y:S01]  /*0040*/  BSSY.RECONVERGENT B0, `(.L_x_0) ;  /* 0x000000e000007945 */ /* 0x000fe20003800200 */
[----:B------:R-:W-:-:S05]  /*0050*/  HFMA2 R3, -RZ, RZ, 0, 0 ;  /* 0x00000000ff037431 */ /* 0x000fca00000001ff */
[----:B------:R-:W0:Y:S08]  /*0060*/  LDC R7, c[0x0][0x360] ;  /* 0x0000d800ff077b82 */ /* 0x000e300000000800 */
[----:B------:R-:W2:Y:S01]  /*0070*/  LDC.64 R4, c[0x0][0x388] ;  /* 0x0000e200ff047b82 */ /* 0x000ea20000000a00 */
[----:B0-----:R-:W-:Y:S01]  /*0080*/  IMAD R7, R7, UR4, R0 ;  /* 0x0000000407077c24 */ /* 0x001fe2000f8e0200 */
[----:B------:R-:W0:Y:S04]  /*0090*/  LDCU.64 UR4, c[0x0][0x358] ;  /* 0x00006b00ff0477ac */ /* 0x000e280008000a00 */
[C---:B-1----:R-:W-:Y:S01]  /*00a0*/  ISETP.GE.AND P0, PT, R7.reuse, UR6, PT ;  /* 0x0000000607007c0c */ /* 0x042fe2000bf06270 */
[----:B--2---:R-:W-:-:S12]  /*00b0*/  IMAD.WIDE R4, R7, 0x4, R4 ;  /* 0x0000000407047825 */ /* 0x004fd800078e0204 */
[----:B------:R-:W-:Y:S05]  /*00c0*/  @!P0 BRA `(.L_x_1) ;  /* 0x0000000000148947 */ /* 0x000fea0003800000 */
[----:B------:R-:W1:Y:S08]  /*00d0*/  LDC R0, c[0x0][0x390] ;  /* 0x0000e400ff007b82 */ /* 0x000e700000000800 */
[----:B------:R-:W2:Y:S01]  /*00e0*/  LDC.64 R2, c[0x0][0x380] ;  /* 0x0000e000ff027b82 */ /* 0x000ea20000000a00 */
[----:B-1----:R-:W-:-:S04]  /*00f0*/  IMAD R7, R0, UR6, R7 ;  /* 0x0000000600077c24 */ /* 0x002fc8000f8e0207 */
[----:B--2---:R-:W-:-:S06]  /*0100*/  IMAD.WIDE R2, R7, 0x4, R2 ;  /* 0x0000000407027825 */ /* 0x004fcc00078e0202 */
[----:B0-----:R1:W5:Y:S02]  /*0110*/  LDG.E R3, desc[UR4][R2.64] ;  /* 0x0000000402037981 */ /* 0x001364000c1e1900 */
.L_x_1:
[----:B0-----:R-:W-:Y:S05]  /*0120*/  BSYNC.RECONVERGENT B0 ;  /* 0x0000000000007941 */ /* 0x001fea0003800200 */
.L_x_0:
[----:B-----5:R-:W-:Y:S01]  /*0130*/  STG.E desc[UR4][R4.64], R3 ;  /* 0x0000000304007986 */ /* 0x020fe2000c101904 */
[----:B------:R-:W-:Y:S05]  /*0140*/  EXIT ;  /* 0x000000000000794d */ /* 0x000fea0003800000 */
.L_x_2:
[----:B------:R-:W-:-:S00]  /*0150*/  BRA `(.L_x_2) ;  /* 0xfffffffc00fc7947 */ /* 0x000fc0000383ffff */
[----:B------:R-:W-:-:S00]  /*0160*/  NOP ;  /* 0x0000000000007918 */ /* 0x000fc00000000000 */
        /* <DEDUP_REMOVED lines=9> */
.L_x_22:


//--------------------- .text._Z8workRowsPfPiii   --------------------------
	.section	.text._Z8workRowsPfPiii,"ax",@progbits
	.align	128
        .global         _Z8workRowsPfPiii
        .type           _Z8workRowsPfPiii,@function
        .size           _Z8workRowsPfPiii,(.L_x_23 - _Z8workRowsPfPiii)
        .other          _Z8workRowsPfPiii,@"STO_CUDA_ENTRY STV_DEFAULT"
_Z8workRowsPfPiii:
.text._Z8workRowsPfPiii:
[----:B------:R-:W-:Y:S08]  /*0000*/  LDC R1, c[0x0][0x37c] ;  /* 0x0000df00ff017b82 */ /* 0x000ff00000000800 */
[----:B------:R-:W0:Y:S01]  /*0010*/  LDC.64 R2, c[0x0][0x390] ;  /* 0x0000e400ff027b82 */ /* 0x000e220000000a00 */
[----:B------:R-:W1:Y:S07]  /*0020*/  LDCU.64 UR8, c[0x0][0x358] ;  /* 0x00006b00ff0877ac */ /* 0x000e6e0008000a00 */
[----:B------:R-:W2:Y:S01]  /*0030*/  S2UR UR4, SR_CTAID.X ;  /* 0x00000000000479c3 */ /* 0x000ea20000002500 */
[----:B0-----:R-:W-:Y:S01]  /*0040*/  VIADD R5, R2, 0xfffffffe ;  /* 0xfffffffe02057836 */ /* 0x001fe20000000000 */
[----:B--2---:R-:W-:-:S04]  /*0050*/  IADD3 R0, PT, PT, R3, UR4, RZ ;  /* 0x0000000403007c10 */ /* 0x004fc8000fffe0ff */
[----:B------:R-:W-:Y:S02]  /*0060*/  ISETP.GT.AND P0, PT, R0, R5, PT ;  /* 0x000000050000720c */ /* 0x000fe40003f04270 */
[----:B------:R-:W-:-:S11]  /*0070*/  MOV R0, UR4 ;  /* 0x0000000400007c02 */ /* 0x000fd60008000f00 */
[----:B------:R-:W0:Y:S01]  /*0080*/  @P0 LDC.64 R6, c[0x0][0x388] ;  /* 0x0000e200ff060b82 */ /* 0x000e220000000a00 */
[----:B------:R-:W-:-:S05]  /*0090*/  @P0 IMAD.IADD R4, R0, 0x1, -R2 ;  /* 0x0000000100040824 */ /* 0x000fca00078e0a02 */
[----:B------:R-:W-:-:S05]  /*00a0*/  @P0 IADD3.X R5, PT, PT, R4, R3, RZ, PT, !PT ;  /* 0x0000000304050210 */ /* 0x000fca0003ffe4ff */
[----:B0-----:R-:W-:Y:S01]  /*00b0*/  @P0 IMAD.WIDE R6, R5, 0x4, R6 ;  /* 0x0000000405060825 */ /* 0x001fe200078e0206 */
[----:B------:R-:W0:Y:S01]  /*00c0*/  S2R R10, SR_TID.X ;  /* 0x00000000000a7919 */ /* 0x000e220000002100 */
[----:B------:R-:W0:Y:S01]  /*00d0*/  S2R R11, SR_CTAID.Y ;  /* 0x00000000000b7919 */ /* 0x000e220000002600 */
[----:B------:R-:W0:Y:S01]  /*00e0*/  LDCU UR4, c[0x0][0x360] ;  /* 0x00006c00ff0477ac */ /* 0x000e220008000800 */
[----:B------:R-:W2:Y:S02]  /*00f0*/  LDC.64 R4, c[0x0][0x380] ;  /* 0x0000e000ff047b82 */ /* 0x000ea40000000a00 */
[----:B-1----:R-:W3:Y:S01]  /*0100*/  @P0 LDG.E R6, desc[UR8][R6.64] ;  /* 0x0000000806060981 */ /* 0x002ee2000c1e1900 */
[----:B------:R-:W-:-:S05]  /*0110*/  @P0 LOP3.LUT R9, RZ, R3, RZ, 0x33, !PT ;  /* 0x00000003ff090212 */ /* 0x000fca00078e33ff */
[----:B------:R-:W1:Y:S01]  /*0120*/  S2UR UR6, SR_CgaCtaId ;  /* 0x00000000000679c3 */ /* 0x000e620000008800 */
[----:B---3--:R-:W-:-:S05]  /*0130*/  @P0 IADD3 R0, PT, PT, R6, R2, R9 ;  /* 0x0000000206000210 */ /* 0x008fca0007ffe009 */
[----:B------:R-:W-:Y:S02]  /*0140*/  IMAD.IADD R9, R0, 0x1, R3 ;  /* 0x0000000100097824 */ /* 0x000fe400078e0203 */
[----:B0-----:R-:W-:Y:S02]  /*0150*/  IMAD R0, R11, UR4, R10 ;  /* 0x000000040b007c24 */ /* 0x001fe4000f8e020a */
[-C--:B------:R-:W-:Y:S02]  /*0160*/  IMAD R8, R9, R2.reuse, R2 ;  /* 0x0000000209087224 */ /* 0x080fe400078e0202 */
[----:B------:R-:W-:-:S03]  /*0170*/  IMAD R9, R3, R2, R0 ;  /* 0x0000000203097224 */ /* 0x000fc600078e0200 */
[----:B------:R-:W-:Y:S01]  /*0180*/  IADD3 R11, PT, PT, R0, R8, RZ ;  /* 0x00000008000b7210 */ /* 0x000fe20007ffe0ff */
[----:B--2---:R-:W-:Y:S01]  /*0190*/  IMAD.WIDE R6, R9, 0x4, R4 ;  /* 0x0000000409067825 */ /* 0x004fe200078e0204 */
[----:B------:R-:W-:-:S03]  /*01a0*/  IADD3 R13, PT, PT, R8, R3, RZ ;  /* 0x00000003080d7210 */ /* 0x000fc60007ffe0ff */
[--C-:B------:R-:W-:Y:S02]  /*01b0*/  IMAD.WIDE R8, R11, 0x4, R4.reuse ;  /* 0x000000040b087825 */ /* 0x100fe400078e0204 */
[----:B------:R-:W2:Y:S02]  /*01c0*/  LDG.E R6, desc[UR8][R6.64] ;  /* 0x0000000806067981 */ /* 0x000ea4000c1e1900 */
[----:B------:R-:W-:Y:S02]  /*01d0*/  IMAD.WIDE R4, R13, 0x4, R4 ;  /* 0x000000040d047825 */ /* 0x000fe400078e0204 */
[----:B------:R-:W3:Y:S04]  /*01e0*/  LDG.E R11, desc[UR8][R8.64] ;  /* 0x00000008080b7981 */ /* 0x000ee8000c1e1900 */
[----:B------:R-:W4:Y:S01]  /*01f0*/  LDG.E R4, desc[UR8][R4.64] ;  /* 0x0000000804047981 */ /* 0x000f22000c1e1900 */
[----:B------:R-:W-:-:S02]  /*0200*/  UMOV UR4, 0x400 ;  /* 0x0000040000047882 */ /* 0x000fc40000000000 */
[----:B------:R-:W-:Y:S01]  /*0210*/  UIADD3 UR5, UPT, UPT, UR4, 0x100, URZ ;  /* 0x0000010004057890 */ /* 0x000fe2000fffe0ff */
[----:B------:R-:W-:Y:S01]  /*0220*/  ISETP.NE.AND P0, PT, R0, R3, PT ;  /* 0x000000030000720c */ /* 0x000fe20003f05270 */
[----:B-1----:R-:W-:Y:S02]  /*0230*/  ULEA UR4, UR6, UR4, 0x18 ;  /* 0x0000000406047291 */ /* 0x002fe4000f8ec0ff */
[----:B------:R-:W-:-:S04]  /*0240*/  ULEA UR5, UR6, UR5, 0x18 ;  /* 0x0000000506057291 */ /* 0x000fc8000f8ec0ff */
[C---:B------:R-:W-:Y:S02]  /*0250*/  LEA R3, R10.reuse, UR4, 0x2 ;  /* 0x000000040a037c11 */ /* 0x040fe4000f8e10ff */
[----:B------:R-:W-:-:S03]  /*0260*/  LEA R0, R10, UR5, 0x2 ;  /* 0x000000050a007c11 */ /* 0x000fc6000f8e10ff */
[----:B--2---:R-:W-:Y:S04]  /*0270*/  STS [R3], R6 ;  /* 0x0000000603007388 */ /* 0x004fe80000000800 */
[----:B---3--:R0:W-:Y:S04]  /*0280*/  STS [R0], R11 ;  /* 0x0000000b00007388 */ /* 0x0081e80000000800 */
[----:B----4-:R-:W-:Y:S01]  /*0290*/  STS [UR4+0x200], R4 ;  /* 0x00020004ff007988 */ /* 0x010fe20008000804 */
[----:B0-----:R-:W-:-:S05]  /*02a0*/  @P0 FFMA R11, R6, -R4, R11 ;  /* 0x80000004060b0223 */ /* 0x001fca000000000b */
[----:B------:R-:W-:Y:S04]  /*02b0*/  STG.E desc[UR8][R8.64], R11 ;  /* 0x0000000b08007986 */ /* 0x000fe8000c101908 */
[----:B------:R-:W-:Y:S01]  /*02c0*/  @P0 STS [R0], R11 ;  /* 0x0000000b00000388 */ /* 0x000fe20000000800 */
[----:B------:R-:W-:Y:S05]  /*02d0*/  EXIT ;  /* 0x000000000000794d */ /* 0x000fea0003800000 */
.L_x_3:
        /* <DEDUP_REMOVED lines=10> */
.L_x_23:


//--------------------- .text._Z7workRowPfPiii    --------------------------
	.section	.text._Z7workRowPfPiii,"ax",@progbits
	.align	128
        .global         _Z7workRowPfPiii
        .type           _Z7workRowPfPiii,@function
        .size           _Z7workRowPfPiii,(.L_x_21 - _Z7workRowPfPiii)
        .other          _Z7workRowPfPiii,@"STO_CUDA_ENTRY STV_DEFAULT"
_Z7workRowPfPiii:
.text._Z7workRowPfPiii:
[----:B------:R-:W-:Y:S01]  /*0000*/  LDC R1, c[0x0][0x37c] ;  /* 0x0000df00ff017b82 */ /* 0x000fe20000000800 */
[----:B------:R-:W0:Y:S07]  /*0010*/  S2R R11, SR_TID.X ;  /* 0x00000000000b7919 */ /* 0x000e2e0000002100 */
[----:B------:R-:W0:Y:S01]  /*0020*/  S2UR UR4, SR_CTAID.X ;  /* 0x00000000000479c3 */ /* 0x000e220000002500 */
[----:B------:R-:W1:Y:S07]  /*0030*/  LDCU.64 UR8, c[0x0][0x358] ;  /* 0x00006b00ff0877ac */ /* 0x000e6e0008000a00 */
[----:B------:R-:W0:Y:S08]  /*0040*/  LDC R6, c[0x0][0x360] ;  /* 0x0000d800ff067b82 */ /* 0x000e300000000800 */
[----:B------:R-:W2:Y:S01]  /*0050*/  LDC.64 R2, c[0x0][0x390] ;  /* 0x0000e400ff027b82 */ /* 0x000ea20000000a00 */
[----:B0-----:R-:W-:-:S02]  /*0060*/  IMAD R6, R6, UR4, R11 ;  /* 0x0000000406067c24 */ /* 0x001fc4000f8e020b */
[----:B--2---:R-:W-:Y:S02]  /*0070*/  VIADD R5, R2, 0xfffffffe ;  /* 0xfffffffe02057836 */ /* 0x004fe40000000000 */
[----:B------:R-:W-:-:S05]  /*0080*/  IMAD.IADD R0, R6, 0x1, R3 ;  /* 0x0000000106007824 */ /* 0x000fca00078e0203 */
[----:B------:R-:W-:-:S13]  /*0090*/  ISETP.GT.AND P0, PT, R0, R5, PT ;  /* 0x000000050000720c */ /* 0x000fda0003f04270 */
[----:B------:R-:W0:Y:S01]  /*00a0*/  @P0 LDC.64 R8, c[0x0][0x388] ;  /* 0x0000e200ff080b82 */ /* 0x000e220000000a00 */
[----:B------:R-:W-:-:S04]  /*00b0*/  @P0 IMAD.IADD R0, R6, 0x1, -R2 ;  /* 0x0000000106000824 */ /* 0x000fc800078e0a02 */
[----:B------:R-:W-:-:S04]  /*00c0*/  @P0 IMAD.X R5, R0, 0x1, R3, PT ;  /* 0x0000000100050824 */ /* 0x000fc800038e0603 */
[----:B0-----:R-:W-:Y:S02]  /*00d0*/  @P0 IMAD.WIDE R8, R5, 0x4, R8 ;  /* 0x0000000405080825 */ /* 0x001fe400078e0208 */
[----:B------:R-:W0:Y:S04]  /*00e0*/  LDC.64 R4, c[0x0][0x380] ;  /* 0x0000e000ff047b82 */ /* 0x000e280000000a00 */
[----:B-1----:R-:W2:Y:S01]  /*00f0*/  @P0 LDG.E R8, desc[UR8][R8.64] ;  /* 0x0000000808080981 */ /* 0x002ea2000c1e1900 */
[----:B------:R-:W-:-:S03]  /*0100*/  @P0 LOP3.LUT R7, RZ, R3, RZ, 0x33, !PT ;  /* 0x00000003ff070212 */ /* 0x000fc600078e33ff */
[----:B------:R-:W1:Y:S01]  /*0110*/  S2UR UR6, SR_CgaCtaId ;  /* 0x00000000000679c3 */ /* 0x000e620000008800 */
[----:B--2---:R-:W-:-:S05]  /*0120*/  @P0 IADD3 R6, PT, PT, R8, R2, R7 ;  /* 0x0000000208060210 */ /* 0x004fca0007ffe007 */
[----:B------:R-:W-:-:S04]  /*0130*/  IMAD.IADD R7, R6, 0x1, R3 ;  /* 0x0000000106077824 */ /* 0x000fc800078e0203 */
[-C--:B------:R-:W-:Y:S02]  /*0140*/  IMAD R0, R7, R2.reuse, R2 ;  /* 0x0000000207007224 */ /* 0x080fe400078e0202 */
[--C-:B------:R-:W-:Y:S02]  /*0150*/  IMAD R7, R3, R2, R3.reuse ;  /* 0x0000000203077224 */ /* 0x100fe400078e0203 */
[----:B------:R-:W-:Y:S02]  /*0160*/  IMAD.IADD R3, R0, 0x1, R3 ;  /* 0x0000000100037824 */ /* 0x000fe400078e0203 */
[----:B0-----:R-:W-:-:S04]  /*0170*/  IMAD.WIDE R6, R7, 0x4, R4 ;  /* 0x0000000407067825 */ /* 0x001fc800078e0204 */
[----:B------:R-:W-:Y:S02]  /*0180*/  IMAD.WIDE R4, R3, 0x4, R4 ;  /* 0x0000000403047825 */ /* 0x000fe400078e0204 */
[----:B------:R-:W2:Y:S04]  /*0190*/  LDG.E R6, desc[UR8][R6.64] ;  /* 0x0000000806067981 */ /* 0x000ea8000c1e1900 */
[----:B------:R-:W3:Y:S01]  /*01a0*/  LDG.E R3, desc[UR8][R4.64] ;  /* 0x0000000804037981 */ /* 0x000ee2000c1e1900 */
[----:B------:R-:W-:Y:S01]  /*01b0*/  UMOV UR4, 0x400 ;  /* 0x0000040000047882 */ /* 0x000fe20000000000 */
[----:B------:R-:W-:Y:S01]  /*01c0*/  BSSY.RECONVERGENT B0, `(.L_x_4) ;  /* 0x0000015000007945 */ /* 0x000fe20003800200 */
[----:B------:R-:W-:Y:S02]  /*01d0*/  UIADD3 UR5, UPT, UPT, UR4, 0x4, URZ ;  /* 0x0000000404057890 */ /* 0x000fe4000fffe0ff */
[----:B-1----:R-:W-:-:S02]  /*01e0*/  ULEA UR4, UR6, UR4, 0x18 ;  /* 0x0000000406047291 */ /* 0x002fc4000f8ec0ff */
[----:B------:R-:W-:-:S06]  /*01f0*/  ULEA UR5, UR6, UR5, 0x18 ;  /* 0x0000000506057291 */ /* 0x000fcc000f8ec0ff */
[----:B------:R-:W-:Y:S01]  /*0200*/  LEA R2, R11, UR5, 0x2 ;  /* 0x000000050b027c11 */ /* 0x000fe2000f8e10ff */
[----:B--2---:R-:W-:Y:S04]  /*0210*/  STS [UR4], R6 ;  /* 0x00000006ff007988 */ /* 0x004fe80008000804 */
[----:B---3--:R-:W-:Y:S01]  /*0220*/  STS [R2], R3 ;  /* 0x0000000302007388 */ /* 0x008fe20000000800 */
[----:B------:R-:W-:Y:S06]  /*0230*/  BAR.SYNC.DEFER_BLOCKING 0x0 ;  /* 0x0000000000007b1d */ /* 0x000fec0000010000 */
[----:B------:R-:W0:Y:S04]  /*0240*/  LDS R9, [UR4] ;  /* 0x00000004ff097984 */ /* 0x000e280008000800 */
[----:B------:R-:W1:Y:S01]  /*0250*/  LDS R0, [R2] ;  /* 0x0000000002007984 */ /* 0x000e620000000800 */
[----:B0-----:R-:W0:Y:S08]  /*0260*/  MUFU.RCP R8, R9 ;  /* 0x0000000900087308 */ /* 0x001e300000001000 */
[----:B-1----:R-:W1:Y:S01]  /*0270*/  FCHK P0, R0, R9 ;  /* 0x0000000900007302 */ /* 0x002e620000000000 */
[----:B0-----:R-:W-:-:S04]  /*0280*/  FFMA R7, -R9, R8, 1 ;  /* 0x3f80000009077423 */ /* 0x001fc80000000108 */
[----:B------:R-:W-:-:S04]  /*0290*/  FFMA R7, R8, R7, R8 ;  /* 0x0000000708077223 */ /* 0x000fc80000000008 */
[----:B------:R-:W-:-:S04]  /*02a0*/  FFMA R8, R0, R7, RZ ;  /* 0x0000000700087223 */ /* 0x000fc800000000ff */
[----:B------:R-:W-:-:S04]  /*02b0*/  FFMA R10, -R9, R8, R0 ;  /* 0x00000008090a7223 */ /* 0x000fc80000000100 */
[----:B------:R-:W-:Y:S01]  /*02c0*/  FFMA R7, R7, R10, R8 ;  /* 0x0000000a07077223 */ /* 0x000fe20000000008 */
[----:B-1----:R-:W-:Y:S06]  /*02d0*/  @!P0 BRA `(.L_x_5) ;  /* 0x00000000000c8947 */ /* 0x002fec0003800000 */
[----:B------:R-:W-:-:S07]  /*02e0*/  MOV R6, 0x300 ;  /* 0x0000030000067802 */ /* 0x000fce0000000f00 */
[----:B------:R-:W-:Y:S05]  /*02f0*/  CALL.REL.NOINC `($__internal_0_$__cuda_sm3x_div_rn_noftz_f32_slowpath) ;  /* 0x0000000000147944 */ /* 0x000fea0003c00000 */
[----:B------:R-:W-:-:S07]  /*0300*/  IMAD.MOV.U32 R7, RZ, RZ, R0 ;  /* 0x000000ffff077224 */ /* 0x000fce00078e0000 */
.L_x_5:
[----:B------:R-:W-:Y:S05]  /*0310*/  BSYNC.RECONVERGENT B0 ;  /* 0x0000000000007941 */ /* 0x000fea0003800200 */
.L_x_4:
[----:B------:R-:W-:Y:S04]  /*0320*/  STG.E desc[UR8][R4.64], R7 ;  /* 0x0000000704007986 */ /* 0x000fe8000c101908 */
[----:B------:R-:W-:Y:S01]  /*0330*/  STS [R2], R7 ;  /* 0x0000000702007388 */ /* 0x000fe20000000800 */
[----:B------:R-:W-:Y:S05]  /*0340*/  EXIT ;  /* 0x000000000000794d */ /* 0x000fea0003800000 */
        .weak           $__internal_0_$__cuda_sm3x_div_rn_noftz_f32_slowpath
        .type           $__internal_0_$__cuda_sm3x_div_rn_noftz_f32_slowpath,@function
        .size           $__internal_0_$__cuda_sm3x_div_rn_noftz_f32_slowpath,(.L_x_21 - $__internal_0_$__cuda_sm3x_div_rn_noftz_f32_slowpath)
$__internal_0_$__cuda_sm3x_div_rn_noftz_f32_slowpath:
[----:B------:R-:W-:Y:S01]  /*0350*/  SHF.R.U32.HI R7, RZ, 0x17, R9 ;  /* 0x00000017ff077819 */ /* 0x000fe20000011609 */
[----:B------:R-:W-:Y:S01]  /*0360*/  BSSY.RECONVERGENT B1, `(.L_x_6) ;  /* 0x0000064000017945 */ /* 0x000fe20003800200 */
[--C-:B------:R-:W-:Y:S01]  /*0370*/  SHF.R.U32.HI R3, RZ, 0x17, R0.reuse ;  /* 0x00000017ff037819 */ /* 0x100fe20000011600 */
[----:B------:R-:W-:Y:S01]  /*0380*/  IMAD.MOV.U32 R11, RZ, RZ, R0 ;  /* 0x000000ffff0b7224 */ /* 0x000fe200078e0000 */
[----:B------:R-:W-:Y:S02]  /*0390*/  LOP3.LUT R10, R7, 0xff, RZ, 0xc0, !PT ;  /* 0x000000ff070a7812 */ /* 0x000fe400078ec0ff */
[----:B------:R-:W-:-:S03]  /*03a0*/  LOP3.LUT R8, R3, 0xff, RZ, 0xc0, !PT ;  /* 0x000000ff03087812 */ /* 0x000fc600078ec0ff */
[----:B------:R-:W-:Y:S02]  /*03b0*/  VIADD R13, R10, 0xffffffff ;  /* 0xffffffff0a0d7836 */ /* 0x000fe40000000000 */
[----:B------:R-:W-:-:S03]  /*03c0*/  VIADD R12, R8, 0xffffffff ;  /* 0xffffffff080c7836 */ /* 0x000fc60000000000 */
[----:B------:R-:W-:-:S04]  /*03d0*/  ISETP.GT.U32.AND P0, PT, R13, 0xfd, PT ;  /* 0x000000fd0d00780c */ /* 0x000fc80003f04070 */
[----:B------:R-:W-:-:S13]  /*03e0*/  ISETP.GT.U32.OR P0, PT, R12, 0xfd, P0 ;  /* 0x000000fd0c00780c */ /* 0x000fda0000704470 */
[----:B------:R-:W-:Y:S01]  /*03f0*/  @!P0 IMAD.MOV.U32 R7, RZ, RZ, RZ ;  /* 0x000000ffff078224 */ /* 0x000fe200078e00ff */
[----:B------:R-:W-:Y:S06]  /*0400*/  @!P0 BRA `(.L_x_7) ;  /* 0x0000000000608947 */ /* 0x000fec0003800000 */
[----:B------:R-:W-:Y:S01]  /*0410*/  FSETP.GTU.FTZ.AND P0, PT, |R0|, +INF , PT ;  /* 0x7f8000000000780b */ /* 0x000fe20003f1c200 */
[----:B------:R-:W-:Y:S01]  /*0420*/  IMAD.MOV.U32 R3, RZ, RZ, R9 ;  /* 0x000000ffff037224 */ /* 0x000fe200078e0009 */
[----:B------:R-:W-:-:S04]  /*0430*/  FSETP.GTU.FTZ.AND P1, PT, |R9|, +INF , PT ;  /* 0x7f8000000900780b */ /* 0x000fc80003f3c200 */
[----:B------:R-:W-:-:S13]  /*0440*/  PLOP3.LUT P0, PT, P0, P1, PT, 0xf8, 0x8f ;  /* 0x00000000008f781c */ /* 0x000fda0000703f70 */
[----:B------:R-:W-:Y:S05]  /*0450*/  @P0 BRA `(.L_x_8) ;  /* 0x00000004004c0947 */ /* 0x000fea0003800000 */
[----:B------:R-:W-:-:S13]  /*0460*/  LOP3.LUT P0, RZ, R9, 0x7fffffff, R11, 0xc8, !PT ;  /* 0x7fffffff09ff7812 */ /* 0x000fda000780c80b */
[----:B------:R-:W-:Y:S05]  /*0470*/  @!P0 BRA `(.L_x_9) ;  /* 0x00000004003c8947 */ /* 0x000fea0003800000 */
[C---:B------:R-:W-:Y:S02]  /*0480*/  FSETP.NEU.FTZ.AND P2, PT, |R0|.reuse, +INF , PT ;  /* 0x7f8000000000780b */ /* 0x040fe40003f5d200 */
[----:B------:R-:W-:Y:S02]  /*0490*/  FSETP.NEU.FTZ.AND P1, PT, |R3|, +INF , PT ;  /* 0x7f8000000300780b */ /* 0x000fe40003f3d200 */
[----:B------:R-:W-:-:S11]  /*04a0*/  FSETP.NEU.FTZ.AND P0, PT, |R0|, +INF , PT ;  /* 0x7f8000000000780b */ /* 0x000fd60003f1d200 */
[----:B------:R-:W-:Y:S05]  /*04b0*/  @!P1 BRA !P2, `(.L_x_9) ;  /* 0x00000004002c9947 */ /* 0x000fea0005000000 */
[----:B------:R-:W-:-:S04]  /*04c0*/  LOP3.LUT P2, RZ, R11, 0x7fffffff, RZ, 0xc0, !PT ;  /* 0x7fffffff0bff7812 */ /* 0x000fc8000784c0ff */
[----:B------:R-:W-:-:S13]  /*04d0*/  PLOP3.LUT P1, PT, P1, P2, PT, 0x2f, 0xf2 ;  /* 0x0000000000f2781c */ /* 0x000fda0000f24577 */
[----:B------:R-:W-:Y:S05]  /*04e0*/  @P1 BRA `(.L_x_10) ;  /* 0x0000000400181947 */ /* 0x000fea0003800000 */
[----:B------:R-:W-:-:S04]  /*04f0*/  LOP3.LUT P1, RZ, R9, 0x7fffffff, RZ, 0xc0, !PT ;  /* 0x7fffffff09ff7812 */ /* 0x000fc8000782c0ff */
[----:B------:R-:W-:-:S13]  /*0500*/  PLOP3.LUT P0, PT, P0, P1, PT, 0x2f, 0xf2 ;  /* 0x0000000000f2781c */ /* 0x000fda0000702577 */
[----:B------:R-:W-:Y:S05]  /*0510*/  @P0 BRA `(.L_x_11) ;  /* 0x0000000400000947 */ /* 0x000fea0003800000 */
[----:B------:R-:W-:Y:S02]  /*0520*/  ISETP.GE.AND P0, PT, R12, RZ, PT ;  /* 0x000000ff0c00720c */ /* 0x000fe40003f06270 */
[----:B------:R-:W-:-:S11]  /*0530*/  ISETP.GE.AND P1, PT, R13, RZ, PT ;  /* 0x000000ff0d00720c */ /* 0x000fd60003f26270 */
[----:B------:R-:W-:Y:S02]  /*0540*/  @P0 IMAD.MOV.U32 R7, RZ, RZ, RZ ;  /* 0x000000ffff070224 */ /* 0x000fe400078e00ff */
[----:B------:R-:W-:Y:S01]  /*0550*/  @!P0 FFMA R11, R0, 1.84467440737095516160e+19, RZ ;  /* 0x5f800000000b8823 */ /* 0x000fe200000000ff */
[----:B------:R-:W-:Y:S02]  /*0560*/  @!P0 IMAD.MOV.U32 R7, RZ, RZ, -0x40 ;  /* 0xffffffc0ff078424 */ /* 0x000fe400078e00ff */
[----:B------:R-:W-:Y:S02]  /*0570*/  @!P1 FFMA R9, R3, 1.84467440737095516160e+19, RZ ;  /* 0x5f80000003099823 */ /* 0x000fe400000000ff */
[----:B------:R-:W-:-:S07]  /*0580*/  @!P1 VIADD R7, R7, 0x40 ;  /* 0x0000004007079836 */ /* 0x000fce0000000000 */
.L_x_7:
[----:B------:R-:W-:Y:S01]  /*0590*/  LEA R0, R10, 0xc0800000, 0x17 ;  /* 0xc08000000a007811 */ /* 0x000fe200078eb8ff */
[----:B------:R-:W-:Y:S01]  /*05a0*/  VIADD R8, R8, 0xffffff81 ;  /* 0xffffff8108087836 */ /* 0x000fe20000000000 */
[----:B------:R-:W-:Y:S03]  /*05b0*/  BSSY.RECONVERGENT B2, `(.L_x_12) ;  /* 0x0000035000027945 */ /* 0x000fe60003800200 */
[----:B------:R-:W-:Y:S02]  /*05c0*/  IMAD.IADD R9, R9, 0x1, -R0 ;  /* 0x0000000109097824 */ /* 0x000fe400078e0a00 */
[C---:B------:R-:W-:Y:S01]  /*05d0*/  IMAD R0, R8.reuse, -0x800000, R11 ;  /* 0xff80000008007824 */ /* 0x040fe200078e020b */
[----:B------:R-:W-:Y:S01]  /*05e0*/  IADD3 R8, PT, PT, R8, 0x7f, -R10 ;  /* 0x0000007f08087810 */ /* 0x000fe20007ffe80a */
[----:B------:R-:W0:Y:S01]  /*05f0*/  MUFU.RCP R3, R9 ;  /* 0x0000000900037308 */ /* 0x000e220000001000 */
[----:B------:R-:W-:-:S03]  /*0600*/  FADD.FTZ R13, -R9, -RZ ;  /* 0x800000ff090d7221 */ /* 0x000fc60000010100 */
[----:B------:R-:W-:Y:S02]  /*0610*/  IMAD.IADD R8, R8, 0x1, R7 ;  /* 0x0000000108087824 */ /* 0x000fe400078e0207 */
[----:B0-----:R-:W-:-:S04]  /*0620*/  FFMA R12, R3, R13, 1 ;  /* 0x3f800000030c7423 */ /* 0x001fc8000000000d */
[----:B------:R-:W-:-:S04]  /*0630*/  FFMA R14, R3, R12, R3 ;  /* 0x0000000c030e7223 */ /* 0x000fc80000000003 */
[----:B------:R-:W-:-:S04]  /*0640*/  FFMA R3, R0, R14, RZ ;  /* 0x0000000e00037223 */ /* 0x000fc800000000ff */
[----:B------:R-:W-:-:S04]  /*0650*/  FFMA R12, R13, R3, R0 ;  /* 0x000000030d0c7223 */ /* 0x000fc80000000000 */
[----:B------:R-:W-:-:S04]  /*0660*/  FFMA R11, R14, R12, R3 ;  /* 0x0000000c0e0b7223 */ /* 0x000fc80000000003 */
[----:B------:R-:W-:-:S04]  /*0670*/  FFMA R12, R13, R11, R0 ;  /* 0x0000000b0d0c7223 */ /* 0x000fc80000000000 */
[----:B------:R-:W-:-:S05]  /*0680*/  FFMA R0, R14, R12, R11 ;  /* 0x0000000c0e007223 */ /* 0x000fca000000000b */
[----:B------:R-:W-:-:S04]  /*0690*/  SHF.R.U32.HI R3, RZ, 0x17, R0 ;  /* 0x00000017ff037819 */ /* 0x000fc80000011600 */
[----:B------:R-:W-:-:S05]  /*06a0*/  LOP3.LUT R3, R3, 0xff, RZ, 0xc0, !PT ;  /* 0x000000ff03037812 */ /* 0x000fca00078ec0ff */
[----:B------:R-:W-:-:S04]  /*06b0*/  IMAD.IADD R9, R3, 0x1, R8 ;  /* 0x0000000103097824 */ /* 0x000fc800078e0208 */
[----:B------:R-:W-:-:S05]  /*06c0*/  VIADD R3, R9, 0xffffffff ;  /* 0xffffffff09037836 */ /* 0x000fca0000000000 */
[----:B------:R-:W-:-:S13]  /*06d0*/  ISETP.GE.U32.AND P0, PT, R3, 0xfe, PT ;  /* 0x000000fe0300780c */ /* 0x000fda0003f06070 */
[----:B------:R-:W-:Y:S05]  /*06e0*/  @!P0 BRA `(.L_x_13) ;  /* 0x0000000000808947 */ /* 0x000fea0003800000 */
[----:B------:R-:W-:-:S13]  /*06f0*/  ISETP.GT.AND P0, PT, R9, 0xfe, PT ;  /* 0x000000fe0900780c */ /* 0x000fda0003f04270 */
[----:B------:R-:W-:Y:S05]  /*0700*/  @P0 BRA `(.L_x_14) ;  /* 0x00000000006c0947 */ /* 0x000fea0003800000 */
[----:B------:R-:W-:-:S13]  /*0710*/  ISETP.GE.AND P0, PT, R9, 0x1, PT ;  /* 0x000000010900780c */ /* 0x000fda0003f06270 */
[----:B------:R-:W-:Y:S05]  /*0720*/  @P0 BRA `(.L_x_15) ;  /* 0x0000000000740947 */ /* 0x000fea0003800000 */
[----:B------:R-:W-:Y:S02]  /*0730*/  ISETP.GE.AND P0, PT, R9, -0x18, PT ;  /* 0xffffffe80900780c */ /* 0x000fe40003f06270 */
[----:B------:R-:W-:-:S11]  /*0740*/  LOP3.LUT R0, R0, 0x80000000, RZ, 0xc0, !PT ;  /* 0x8000000000007812 */ /* 0x000fd600078ec0ff */
[----:B------:R-:W-:Y:S05]  /*0750*/  @!P0 BRA `(.L_x_15) ;  /* 0x0000000000688947 */ /* 0x000fea0003800000 */
[CCC-:B------:R-:W-:Y:S01]  /*0760*/  FFMA.RZ R3, R14.reuse, R12.reuse, R11.reuse ;  /* 0x0000000c0e037223 */ /* 0x1c0fe2000000c00b */
[C---:B------:R-:W-:Y:S02]  /*0770*/  VIADD R10, R9.reuse, 0x20 ;  /* 0x00000020090a7836 */ /* 0x040fe40000000000 */
[CCC-:B------:R-:W-:Y:S01]  /*0780*/  FFMA.RM R8, R14.reuse, R12.reuse, R11.reuse ;  /* 0x0000000c0e087223 */ /* 0x1c0fe2000000400b */
[----:B------:R-:W-:Y:S02]  /*0790*/  ISETP.NE.AND P2, PT, R9, RZ, PT ;  /* 0x000000ff0900720c */ /* 0x000fe40003f45270 */
[----:B------:R-:W-:Y:S01]  /*07a0*/  LOP3.LUT R7, R3, 0x7fffff, RZ, 0xc0, !PT ;  /* 0x007fffff03077812 */ /* 0x000fe200078ec0ff */
[----:B------:R-:W-:Y:S01]  /*07b0*/  FFMA.RP R3, R14, R12, R11 ;  /* 0x0000000c0e037223 */ /* 0x000fe2000000800b */
[----:B------:R-:W-:Y:S01]  /*07c0*/  ISETP.NE.AND P1, PT, R9, RZ, PT ;  /* 0x000000ff0900720c */ /* 0x000fe20003f25270 */
[----:B------:R-:W-:Y:S01]  /*07d0*/  IMAD.MOV R9, RZ, RZ, -R9 ;  /* 0x000000ffff097224 */ /* 0x000fe200078e0a09 */
[----:B------:R-:W-:-:S02]  /*07e0*/  LOP3.LUT R7, R7, 0x800000, RZ, 0xfc, !PT ;  /* 0x0080000007077812 */ /* 0x000fc400078efcff */
[----:B------:R-:W-:Y:S02]  /*07f0*/  FSETP.NEU.FTZ.AND P0, PT, R3, R8, PT ;  /* 0x000000080300720b */ /* 0x000fe40003f1d000 */
[----:B------:R-:W-:Y:S02]  /*0800*/  SHF.L.U32 R10, R7, R10, RZ ;  /* 0x0000000a070a7219 */ /* 0x000fe400000006ff */
[----:B------:R-:W-:Y:S02]  /*0810*/  SEL R8, R9, RZ, P2 ;  /* 0x000000ff09087207 */ /* 0x000fe40001000000 */
[----:B------:R-:W-:Y:S02]  /*0820*/  ISETP.NE.AND P1, PT, R10, RZ, P1 ;  /* 0x000000ff0a00720c */ /* 0x000fe40000f25270 */
[----:B------:R-:W-:Y:S02]  /*0830*/  SHF.R.U32.HI R8, RZ, R8, R7 ;  /* 0x00000008ff087219 */ /* 0x000fe40000011607 */
[----:B------:R-:W-:-:S02]  /*0840*/  PLOP3.LUT P0, PT, P0, P1, PT, 0xf8, 0x8f ;  /* 0x00000000008f781c */ /* 0x000fc40000703f70 */
[----:B------:R-:W-:Y:S02]  /*0850*/  SHF.R.U32.HI R10, RZ, 0x1, R8 ;  /* 0x00000001ff0a7819 */ /* 0x000fe40000011608 */
[----:B------:R-:W-:-:S04]  /*0860*/  SEL R3, RZ, 0x1, !P0 ;  /* 0x00000001ff037807 */ /* 0x000fc80004000000 */
[----:B------:R-:W-:-:S04]  /*0870*/  LOP3.LUT R3, R3, 0x1, R10, 0xf8, !PT ;  /* 0x0000000103037812 */ /* 0x000fc800078ef80a */
[----:B------:R-:W-:-:S05]  /*0880*/  LOP3.LUT R3, R3, R8, RZ, 0xc0, !PT ;  /* 0x0000000803037212 */ /* 0x000fca00078ec0ff */
[----:B------:R-:W-:-:S05]  /*0890*/  IMAD.IADD R3, R10, 0x1, R3 ;  /* 0x000000010a037824 */ /* 0x000fca00078e0203 */
[----:B------:R-:W-:Y:S01]  /*08a0*/  LOP3.LUT R0, R3, R0, RZ, 0xfc, !PT ;  /* 0x0000000003007212 */ /* 0x000fe200078efcff */
[----:B------:R-:W-:Y:S06]  /*08b0*/  BRA `(.L_x_15) ;  /* 0x0000000000107947 */ /* 0x000fec0003800000 */
.L_x_14:
[----:B------:R-:W-:-:S04]  /*08c0*/  LOP3.LUT R0, R0, 0x80000000, RZ, 0xc0, !PT ;  /* 0x8000000000007812 */ /* 0x000fc800078ec0ff */
[----:B------:R-:W-:Y:S01]  /*08d0*/  LOP3.LUT R0, R0, 0x7f800000, RZ, 0xfc, !PT ;  /* 0x7f80000000007812 */ /* 0x000fe200078efcff */
[----:B------:R-:W-:Y:S06]  /*08e0*/  BRA `(.L_x_15) ;  /* 0x0000000000047947 */ /* 0x000fec0003800000 */
.L_x_13:
[----:B------:R-:W-:-:S07]  /*08f0*/  IMAD R0, R8, 0x800000, R0 ;  /* 0x0080000008007824 */ /* 0x000fce00078e0200 */
.L_x_15:
[----:B------:R-:W-:Y:S05]  /*0900*/  BSYNC.RECONVERGENT B2 ;  /* 0x0000000000027941 */ /* 0x000fea0003800200 */
.L_x_12:
[----:B------:R-:W-:Y:S05]  /*0910*/  BRA `(.L_x_16) ;  /* 0x0000000000207947 */ /* 0x000fea0003800000 */
.L_x_11:
[----:B------:R-:W-:-:S04]  /*0920*/  LOP3.LUT R0, R9, 0x80000000, R11, 0x48, !PT ;  /* 0x8000000009007812 */ /* 0x000fc800078e480b */
[----:B------:R-:W-:Y:S01]  /*0930*/  LOP3.LUT R0, R0, 0x7f800000, RZ, 0xfc, !PT ;  /* 0x7f80000000007812 */ /* 0x000fe200078efcff */
[----:B------:R-:W-:Y:S06]  /*0940*/  BRA `(.L_x_16) ;  /* 0x0000000000147947 */ /* 0x000fec0003800000 */
.L_x_10:
[----:B------:R-:W-:Y:S01]  /*0950*/  LOP3.LUT R0, R9, 0x80000000, R11, 0x48, !PT ;  /* 0x8000000009007812 */ /* 0x000fe200078e480b */
[----:B------:R-:W-:Y:S06]  /*0960*/  BRA `(.L_x_16) ;  /* 0x00000000000c7947 */ /* 0x000fec0003800000 */
.L_x_9:
[----:B------:R-:W0:Y:S01]  /*0970*/  MUFU.RSQ R0, -QNAN ;  /* 0xffc0000000007908 */ /* 0x000e220000001400 */
[----:B------:R-:W-:Y:S05]  /*0980*/  BRA `(.L_x_16) ;  /* 0x0000000000047947 */ /* 0x000fea0003800000 */
.L_x_8:
[----:B------:R-:W-:-:S07]  /*0990*/  FADD.FTZ R0, R0, R3 ;  /* 0x0000000300007221 */ /* 0x000fce0000010000 */
.L_x_16:
[----:B------:R-:W-:Y:S05]  /*09a0*/  BSYNC.RECONVERGENT B1 ;  /* 0x0000000000017941 */ /* 0x000fea0003800200 */
.L_x_6:
[----:B------:R-:W-:-:S04]  /*09b0*/  IMAD.MOV.U32 R7, RZ, RZ, 0x0 ;  /* 0x00000000ff077424 */ /* 0x000fc800078e00ff */
[----:B0-----:R-:W-:Y:S05]  /*09c0*/  RET.REL.NODEC R6 `(_Z7workRowPfPiii) ;  /* 0xfffffff4068c7950 */ /* 0x001fea0003c3ffff */
.L_x_17:
        /* <DEDUP_REMOVED lines=11> */
.L_x_21:


//--------------------- .text._Z9storeRowsPfS_S_Piiii --------------------------
	.section	.text._Z9storeRowsPfS_S_Piiii,"ax",@progbits
	.align	128
        .global         _Z9storeRowsPfS_S_Piiii
        .type           _Z9storeRowsPfS_S_Piiii,@function
        .size           _Z9storeRowsPfS_S_Piiii,(.L_x_25 - _Z9storeRowsPfS_S_Piiii)
        .other          _Z9storeRowsPfS_S_Piiii,@"STO_CUDA_ENTRY STV_DEFAULT"
_Z9storeRowsPfS_S_Piiii:
.text._Z9storeRowsPfS_S_Piiii:
[----:B------:R-:W-:Y:S01]  /*0000*/  LDC R1, c[0x0][0x37c] ;  /* 0x0000df00ff017b82 */ /* 0x000fe20000000800 */
[----:B------:R-:W0:Y:S07]  /*0010*/  S2R R0, SR_TID.X ;  /* 0x0000000000007919 */ /* 0x000e2e0000002100 */
[----:B------:R-:W0:Y:S01]  /*0020*/  S2UR UR4, SR_CTAID.X ;  /* 0x00000000000479c3 */ /* 0x000e220000002500 */
[----:B------:R-:W1:Y:S07]  /*0030*/  LDCU UR6, c[0x0][0x3a8] ;  /* 0x00007500ff0677ac */ /* 0x000e6e0008000800 */
[----:B------:R-:W0:Y:S08]  /*0040*/  LDC R13, c[0x0][0x360] ;  /* 0x0000d800ff0d7b82 */ /* 0x000e300000000800 */
[----:B------:R-:W2:Y:S08]  /*0050*/  LDC.64 R2, c[0x0][0x3a0] ;  /* 0x0000e800ff027b82 */ /* 0x000eb00000000a00 */
[----:B------:R-:W3:Y:S01]  /*0060*/  LDC.64 R8, c[0x0][0x380] ;  /* 0x0000e000ff087b82 */ /* 0x000ee20000000a00 */
[----:B0-----:R-:W-:Y:S01]  /*0070*/  IMAD R13, R13, UR4, R0 ;  /* 0x000000040d0d7c24 */ /* 0x001fe2000f8e0200 */
[----:B------:R-:W0:Y:S06]  /*0080*/  LDCU.64 UR4, c[0x0][0x358] ;  /* 0x00006b00ff0477ac */ /* 0x000e2c0008000a00 */
[----:B------:R-:W4:Y:S01]  /*0090*/  LDC.64 R10, c[0x0][0x388] ;  /* 0x0000e200ff0a7b82 */ /* 0x000f220000000a00 */
[----:B--2---:R-:W-:-:S04]  /*00a0*/  IADD3 R5, PT, PT, R13, R3, RZ ;  /* 0x000000030d057210 */ /* 0x004fc80007ffe0ff */
[----:B------:R-:W-:-:S13]  /*00b0*/  ISETP.GE.AND P0, PT, R5, R2, PT ;  /* 0x000000020500720c */ /* 0x000fda0003f06270 */
[----:B------:R-:W2:Y:S01]  /*00c0*/  @P0 LDC.64 R4, c[0x0][0x398] ;  /* 0x0000e600ff040b82 */ /* 0x000ea20000000a00 */
[----:B------:R-:W-:-:S05]  /*00d0*/  @P0 IADD3 R7, PT, PT, R3, R13, -R2 ;  /* 0x0000000d03070210 */ /* 0x000fca0007ffe802 */
[----:B--2---:R-:W-:-:S06]  /*00e0*/  @P0 IMAD.WIDE R4, R7, 0x4, R4 ;  /* 0x0000000407040825 */ /* 0x004fcc00078e0204 */
[----:B0-----:R-:W2:Y:S01]  /*00f0*/  @P0 LDG.E R4, desc[UR4][R4.64] ;  /* 0x0000000404040981 */ /* 0x001ea2000c1e1900 */
[----:B------:R-:W-:Y:S02]  /*0100*/  MOV R0, R13 ;  /* 0x0000000d00007202 */ /* 0x000fe40000000f00 */
[----:B--2---:R-:W-:-:S04]  /*0110*/  @P0 IADD3 R0, PT, PT, R4, R2, -R3 ;  /* 0x0000000204000210 */ /* 0x004fc80007ffe803 */
[----:B------:R-:W-:-:S05]  /*0120*/  IADD3 R15, PT, PT, R0, R3, RZ ;  /* 0x00000003000f7210 */ /* 0x000fca0007ffe0ff */
[----:B------:R-:W-:-:S04]  /*0130*/  IMAD R7, R15, R2, R3 ;  /* 0x000000020f077224 */ /* 0x000fc800078e0203 */
[----:B---3--:R-:W-:-:S06]  /*0140*/  IMAD.WIDE R6, R7, 0x4, R8 ;  /* 0x0000000407067825 */ /* 0x008fcc00078e0208 */
[----:B------:R-:W2:Y:S01]  /*0150*/  LDG.E R7, desc[UR4][R6.64] ;  /* 0x0000000406077981 */ /* 0x000ea2000c1e1900 */
[----:B-1----:R-:W-:Y:S02]  /*0160*/  IMAD R15, R15, R2, UR6 ;  /* 0x000000060f0f7e24 */ /* 0x002fe4000f8e0202 */
[----:B----4-:R-:W-:-:S04]  /*0170*/  IMAD.WIDE R2, R13, 0x4, R10 ;  /* 0x000000040d027825 */ /* 0x010fc800078e020a */
[----:B------:R-:W-:Y:S02]  /*0180*/  IMAD.WIDE R4, R15, 0x4, R8 ;  /* 0x000000040f047825 */ /* 0x000fe400078e0208 */
[----:B------:R-:W0:Y:S01]  /*0190*/  LDC.64 R8, c[0x0][0x390] ;  /* 0x0000e400ff087b82 */ /* 0x000e220000000a00 */
[----:B--2---:R-:W-:Y:S04]  /*01a0*/  STG.E desc[UR4][R2.64], R7 ;  /* 0x0000000702007986 */ /* 0x004fe8000c101904 */
[----:B------:R-:W2:Y:S01]  /*01b0*/  LDG.E R5, desc[UR4][R4.64] ;  /* 0x0000000404057981 */ /* 0x000ea2000c1e1900 */
[----:B0-----:R-:W-:-:S05]  /*01c0*/  IMAD.WIDE R8, R13, 0x4, R8 ;  /* 0x000000040d087825 */ /* 0x001fca00078e0208 */
[----:B--2---:R-:W-:Y:S01]  /*01d0*/  STG.E desc[UR4][R8.64], R5 ;  /* 0x0000000508007986 */ /* 0x004fe2000c101904 */
[----:B------:R-:W-:Y:S05]  /*01e0*/  EXIT ;  /* 0x000000000000794d */ /* 0x000fea0003800000 */
.L_x_18:
        /* <DEDUP_REMOVED lines=9> */
.L_x_25:


//--------------------- .text._Z17createIndexVectorPii --------------------------
	.section	.text._Z17createIndexVectorPii,"ax",@progbits
	.align	128
        .global         _Z17createIndexVectorPii
        .type           _Z17createIndexVectorPii,@function
        .size           _Z17createIndexVectorPii,(.L_x_26 - _Z17createIndexVectorPii)
        .other          _Z17createIndexVectorPii,@"STO_CUDA_ENTRY STV_DEFAULT"
_Z17createIndexVectorPii:
.text._Z17createIndexVectorPii:
[----:B------:R-:W-:Y:S01]  /*0000*/  LDC R1, c[0x0][0x37c] ;  /* 0x0000df00ff017b82 */ /* 0x000fe20000000800 */
[----:B------:R-:W0:Y:S07]  /*0010*/  S2R R0, SR_TID.X ;  /* 0x0000000000007919 */ /* 0x000e2e0000002100 */
[----:B------:R-:W0:Y:S01]  /*0020*/  S2UR UR6, SR_CTAID.X ;  /* 0x00000000000679c3 */ /* 0x000e220000002500 */
[----:B------:R-:W1:Y:S07]  /*0030*/  LDCU.64 UR4, c[0x0][0x358] ;  /* 0x00006b00ff0477ac */ /* 0x000e6e0008000a00 */
[----:B------:R-:W0:Y:S08]  /*0040*/  LDC R5, c[0x0][0x360] ;  /* 0x0000d800ff057b82 */ /* 0x000e300000000800 */
[----:B------:R-:W2:Y:S01]  /*0050*/  LDC.64 R2, c[0x0][0x380] ;  /* 0x0000e000ff027b82 */ /* 0x000ea20000000a00 */
[----:B0-----:R-:W-:-:S04]  /*0060*/  IMAD R5, R5, UR6, R0 ;  /* 0x0000000605057c24 */ /* 0x001fc8000f8e0200 */
[----:B--2---:R-:W-:-:S05]  /*0070*/  IMAD.WIDE R2, R5, 0x4, R2 ;  /* 0x0000000405027825 */ /* 0x004fca00078e0202 */
[----:B-1----:R-:W-:Y:S01]  /*0080*/  STG.E desc[UR4][R2.64], R5 ;  /* 0x0000000502007986 */ /* 0x002fe2000c101904 */
[----:B------:R-:W-:Y:S05]  /*0090*/  EXIT ;  /* 0x000000000000794d */ /* 0x000fea0003800000 */
.L_x_19:
        /* <DEDUP_REMOVED lines=14> */
.L_x_26:


//--------------------- .text._Z10switchRowsPfS_S_Piiii --------------------------
	.section	.text._Z10switchRowsPfS_S_Piiii,"ax",@progbits
	.align	128
        .global         _Z10switchRowsPfS_S_Piiii
        .type           _Z10switchRowsPfS_S_Piiii,@function
        .size           _Z10switchRowsPfS_S_Piiii,(.L_x_27 - _Z10switchRowsPfS_S_Piiii)
        .other          _Z10switchRowsPfS_S_Piiii,@"STO_CUDA_ENTRY STV_DEFAULT"
_Z10switchRowsPfS_S_Piiii:
.text._Z10switchRowsPfS_S_Piiii:
[----:B------:R-:W-:Y:S08]  /*0000*/  LDC R1, c[0x0][0x37c] ;  /* 0x0000df00ff017b82 */ /* 0x000ff00000000800 */
[----:B------:R-:W0:Y:S01]  /*0010*/  LDC R0, c[0x0][0x3a8] ;  /* 0x0000ea00ff007b82 */ /* 0x000e220000000800 */
[----:B------:R-:W1:Y:S07]  /*0020*/  LDCU.64 UR4, c[0x0][0x358] ;  /* 0x00006b00ff0477ac */ /* 0x000e6e0008000a00 */
[----:B------:R-:W0:Y:S01]  /*0030*/  LDC R3, c[0x0][0x3a4] ;  /* 0x0000e900ff037b82 */ /* 0x000e220000000800 */
[----:B------:R-:W2:Y:S01]  /*0040*/  S2R R5, SR_TID.X ;  /* 0x0000000000057919 */ /* 0x000ea20000002100 */
[----:B------:R-:W3:Y:S06]  /*0050*/  LDCU UR7, c[0x0][0x3a0] ;  /* 0x00007400ff0777ac */ /* 0x000eec0008000800 */
[----:B------:R-:W2:Y:S08]  /*0060*/  S2UR UR6, SR_CTAID.X ;  /* 0x00000000000679c3 */ /* 0x000eb00000002500 */
[----:B------:R-:W2:Y:S01]  /*0070*/  LDC R8, c[0x0][0x360] ;  /* 0x0000d800ff087b82 */ /* 0x000ea20000000800 */
[----:B0-----:R-:W-:-:S07]  /*0080*/  ISETP.NE.AND P0, PT, R0, R3, PT ;  /* 0x000000030000720c */ /* 0x001fce0003f05270 */
[----:B------:R-:W0:Y:S08]  /*0090*/  LDC.64 R16, c[0x0][0x388] ;  /* 0x0000e200ff107b82 */ /* 0x000e300000000a00 */
[----:B------:R-:W4:Y:S08]  /*00a0*/  LDC.64 R6, c[0x0][0x380] ;  /* 0x0000e000ff067b82 */ /* 0x000f300000000a00 */
[----:B------:R-:W5:Y:S08]  /*00b0*/  @P0 LDC.64 R12, c[0x0][0x398] ;  /* 0x0000e600ff0c0b82 */ /* 0x000f700000000a00 */
[----:B------:R-:W4:Y:S01]  /*00c0*/  LDC.64 R18, c[0x0][0x390] ;  /* 0x0000e400ff127b82 */ /* 0x000f220000000a00 */
[----:B-----5:R-:W-:-:S04]  /*00d0*/  @P0 IMAD.WIDE R10, R0, 0x4, R12 ;  /* 0x00000004000a0825 */ /* 0x020fc800078e020c */
[----:B------:R-:W-:Y:S01]  /*00e0*/  @P0 IMAD.WIDE R12, R3, 0x4, R12 ;  /* 0x00000004030c0825 */ /* 0x000fe200078e020c */
[----:B-1----:R-:W5:Y:S04]  /*00f0*/  @P0 LDG.E R2, desc[UR4][R10.64] ;  /* 0x000000040a020981 */ /* 0x002f68000c1e1900 */
[----:B------:R-:W4:Y:S01]  /*0100*/  @P0 LDG.E R4, desc[UR4][R12.64] ;  /* 0x000000040c040981 */ /* 0x000f22000c1e1900 */
[----:B--2---:R-:W-:-:S05]  /*0110*/  IMAD R8, R8, UR6, R5 ;  /* 0x0000000608087c24 */ /* 0x004fca000f8e0205 */
[----:B------:R-:W-:-:S04]  /*0120*/  IADD3 R5, PT, PT, R8, R3, RZ ;  /* 0x0000000308057210 */ /* 0x000fc80007ffe0ff */
[----:B---3--:R-:W-:-:S13]  /*0130*/  ISETP.GE.AND P1, PT, R5, UR7, PT ;  /* 0x0000000705007c0c */ /* 0x008fda000bf26270 */
[----:B------:R-:W1:Y:S01]  /*0140*/  @P1 LDC.64 R14, c[0x0][0x398] ;  /* 0x0000e600ff0e1b82 */ /* 0x000e620000000a00 */
[----:B------:R-:W-:Y:S01]  /*0150*/  @P1 IADD3 R5, PT, PT, R3, -UR7, R8 ;  /* 0x8000000703051c10 */ /* 0x000fe2000fffe008 */
[----:B0-----:R-:W-:-:S04]  /*0160*/  IMAD.WIDE R16, R8, 0x4, R16 ;  /* 0x0000000408107825 */ /* 0x001fc800078e0210 */
[----:B-1----:R-:W-:Y:S01]  /*0170*/  @P1 IMAD.WIDE R14, R5, 0x4, R14 ;  /* 0x00000004050e1825 */ /* 0x002fe200078e020e */
[----:B-----5:R0:W-:Y:S04]  /*0180*/  @P0 STG.E desc[UR4][R12.64], R2 ;  /* 0x000000020c000986 */ /* 0x0201e8000c101904 */
[----:B----4-:R1:W-:Y:S04]  /*0190*/  @P0 STG.E desc[UR4][R10.64], R4 ;  /* 0x000000040a000986 */ /* 0x0103e8000c101904 */
[----:B------:R-:W2:Y:S04]  /*01a0*/  @P1 LDG.E R14, desc[UR4][R14.64] ;  /* 0x000000040e0e1981 */ /* 0x000ea8000c1e1900 */
[----:B------:R-:W3:Y:S01]  /*01b0*/  LDG.E R17, desc[UR4][R16.64] ;  /* 0x0000000410117981 */ /* 0x000ee2000c1e1900 */
[----:B------:R-:W-:-:S02]  /*01c0*/  MOV R20, R8 ;  /* 0x0000000800147202 */ /* 0x000fc40000000f00 */
[----:B--2---:R-:W-:-:S04]  /*01d0*/  @P1 IADD3 R20, PT, PT, R14, UR7, -R3 ;  /* 0x000000070e141c10 */ /* 0x004fc8000fffe803 */
[----:B------:R-:W-:-:S05]  /*01e0*/  IADD3 R5, PT, PT, R20, R3, RZ ;  /* 0x0000000314057210 */ /* 0x000fca0007ffe0ff */
[----:B------:R-:W-:-:S04]  /*01f0*/  IMAD R9, R5, UR7, R0 ;  /* 0x0000000705097c24 */ /* 0x000fc8000f8e0200 */
[----:B0-----:R-:W-:-:S04]  /*0200*/  IMAD.WIDE R12, R9, 0x4, R6 ;  /* 0x00000004090c7825 */ /* 0x001fc800078e0206 */
[----:B------:R-:W-:Y:S01]  /*0210*/  IMAD.WIDE R8, R8, 0x4, R18 ;  /* 0x0000000408087825 */ /* 0x000fe200078e0212 */
[----:B---3--:R0:W-:Y:S05]  /*0220*/  STG.E desc[UR4][R12.64], R17 ;  /* 0x000000110c007986 */ /* 0x0081ea000c101904 */
[----:B------:R-:W2:Y:S01]  /*0230*/  LDG.E R9, desc[UR4][R8.64] ;  /* 0x0000000408097981 */ /* 0x000ea2000c1e1900 */
[----:B-1----:R-:W-:-:S04]  /*0240*/  IMAD R11, R5, UR7, R3 ;  /* 0x00000007050b7c24 */ /* 0x002fc8000f8e0203 */
[----:B------:R-:W-:-:S05]  /*0250*/  IMAD.WIDE R10, R11, 0x4, R6 ;  /* 0x000000040b0a7825 */ /* 0x000fca00078e0206 */
[----:B--2---:R0:W-:Y:S01]  /*0260*/  STG.E desc[UR4][R10.64], R9 ;  /* 0x000000090a007986 */ /* 0x0041e2000c101904 */
[----:B------:R-:W-:Y:S05]  /*0270*/  @!P0 EXIT ;  /* 0x000000000000894d */ /* 0x000fea0003800000 */
[----:B------:R-:W-:Y:S01]  /*0280*/  IADD3 R4, PT, PT, R4, UR7, RZ ;  /* 0x0000000704047c10 */ /* 0x000fe2000fffe0ff */
[----:B------:R-:W-:Y:S01]  /*0290*/  HFMA2 R15, -RZ, RZ, 1.875, 0 ;  /* 0x3f800000ff0f7431 */ /* 0x000fe200000001ff */
[----:B------:R-:W-:-:S03]  /*02a0*/  IADD3 R2, PT, PT, R2, UR7, RZ ;  /* 0x0000000702027c10 */ /* 0x000fc6000fffe0ff */
[C-C-:B------:R-:W-:Y:S02]  /*02b0*/  IMAD R5, R4.reuse, UR7, R3.reuse ;  /* 0x0000000704057c24 */ /* 0x140fe4000f8e0203 */
[--C-:B0-----:R-:W-:Y:S02]  /*02c0*/  IMAD R9, R4, UR7, R0.reuse ;  /* 0x0000000704097c24 */ /* 0x101fe4000f8e0200 */
[C---:B------:R-:W-:Y:S02]  /*02d0*/  IMAD R11, R2.reuse, UR7, R3 ;  /* 0x00000007020b7c24 */ /* 0x040fe4000f8e0203 */
[----:B------:R-:W-:Y:S02]  /*02e0*/  IMAD R13, R2, UR7, R0 ;  /* 0x00000007020d7c24 */ /* 0x000fe4000f8e0200 */
[----:B------:R-:W-:-:S04]  /*02f0*/  IMAD.WIDE R2, R5, 0x4, R6 ;  /* 0x0000000405027825 */ /* 0x000fc800078e0206 */
[--C-:B------:R-:W-:Y:S01]  /*0300*/  IMAD.WIDE R4, R9, 0x4, R6.reuse ;  /* 0x0000000409047825 */ /* 0x100fe200078e0206 */
[----:B------:R-:W-:Y:S03]  /*0310*/  STG.E desc[UR4][R2.64], RZ ;  /* 0x000000ff02007986 */ /* 0x000fe6000c101904 */
[--C-:B------:R-:W-:Y:S01]  /*0320*/  IMAD.WIDE R8, R11, 0x4, R6.reuse ;  /* 0x000000040b087825 */ /* 0x100fe200078e0206 */
[----:B------:R-:W-:Y:S03]  /*0330*/  STG.E desc[UR4][R4.64], R15 ;  /* 0x0000000f04007986 */ /* 0x000fe6000c101904 */
[----:B------:R-:W-:Y:S01]  /*0340*/  IMAD.WIDE R6, R13, 0x4, R6 ;  /* 0x000000040d067825 */ /* 0x000fe200078e0206 */
[----:B------:R-:W-:Y:S04]  /*0350*/  STG.E desc[UR4][R8.64], R15 ;  /* 0x0000000f08007986 */ /* 0x000fe8000c101904 */
[----:B------:R-:W-:Y:S01]  /*0360*/  STG.E desc[UR4][R6.64], RZ ;  /* 0x000000ff06007986 */ /* 0x000fe2000c101904 */
[----:B------:R-:W-:Y:S05]  /*0370*/  EXIT ;  /* 0x000000000000794d */ /* 0x000fea0003800000 */
.L_x_20:
        /* <DEDUP_REMOVED lines=16> */
.L_x_27:


//--------------------- .nv.shared.reserved.0     --------------------------
	.section	.nv.shared.reserved.0,"aw",@nobits
	.weak		__nv_reservedSMEM_offset_0_alias
	.size		__nv_reservedSMEM_offset_0_alias, 0, 64
	.other		__nv_reservedSMEM_offset_0_alias,@"STO_CUDA_RESERVED_SHARED STV_DEFAULT"
__nv_reservedSMEM_offset_0_alias:
	.zero		0
	.zero		64


//--------------------- .nv.shared._Z8workRowsPfPiii --------------------------
	.section	.nv.shared._Z8workRowsPfPiii,"aw",@nobits
	.sectionflags	@""
	.align	4
.nv.shared._Z8workRowsPfPiii:
	.zero		1540


//--------------------- .nv.shared._Z7workRowPfPiii --------------------------
	.section	.nv.shared._Z7workRowPfPiii,"aw",@nobits
	.sectionflags	@""
	.align	4
.nv.shared._Z7workRowPfPiii:
	.zero		1284


//--------------------- .nv.constant0._Z17createPivotVectorPfS_ii --------------------------
	.section	.nv.constant0._Z17createPivotVectorPfS_ii,"a",@progbits
	.sectionflags	@""
	.align	4
.nv.constant0._Z17createPivotVectorPfS_ii:
	.zero		920


//--------------------- .nv.constant0._Z8workRowsPfPiii --------------------------
	.section	.nv.constant0._Z8workRowsPfPiii,"a",@progbits
	.sectionflags	@""
	.align	4
.nv.constant0._Z8workRowsPfPiii:
	.zero		920


//--------------------- .nv.constant0._Z7workRowPfPiii --------------------------
	.section	.nv.constant0._Z7workRowPfPiii,"a",@progbits
	.sectionflags	@""
	.align	4
.nv.constant0._Z7workRowPfPiii:
	.zero		920


//--------------------- .nv.constant0._Z9storeRowsPfS_S_Piiii --------------------------
	.section	.nv.constant0._Z9storeRowsPfS_S_Piiii,"a",@progbits
	.sectionflags	@""
	.align	4
.nv.constant0._Z9storeRowsPfS_S_Piiii:
	.zero		940


//--------------------- .nv.constant0._Z17createIndexVectorPii --------------------------
	.section	.nv.constant0._Z17createIndexVectorPii,"a",@progbits
	.sectionflags	@""
	.align	4
.nv.constant0._Z17createIndexVectorPii:
	.zero		908


//--------------------- .nv.constant0._Z10switchRowsPfS_S_Piiii --------------------------
	.section	.nv.constant0._Z10switchRowsPfS_S_Piiii,"a",@progbits
	.sectionflags	@""
	.align	4
.nv.constant0._Z10switchRowsPfS_S_Piiii:
	.zero		940


//--------------------- SYMBOLS --------------------------

	.type		.nv.reservedSmem.offset0,@object
	.size		.nv.reservedSmem.offset0,0x4
	.type		.nv.reservedSmem.cap,@object
	.size		.nv.reservedSmem.cap,0x4
